	.target	sm_90a

	.elftype	@"ET_EXEC"


//--------------------- .note.nv.tkinfo           --------------------------
	.section	.note.nv.tkinfo,"",@"SHT_NOTE"
	.sectionflags	@"SHF_NOTE_NV_TKINFO"
	.tkinfo
        /*0018*/ 	.word	0x00000002
        /*0030*/ 	.string	""
        /*0030*/ 	.string	"ptxas"
        /*0030*/ 	.string	"Cuda compilation tools, release 13.0, V13.0.88"
        /*0030*/ 	.string	"Build cuda_13.0.r13.0/compiler.36424714_0"
        /*0030*/ 	.string	"-arch sm_90a -m 64 "



//--------------------- .note.nv.cuinfo           --------------------------
	.section	.note.nv.cuinfo,"",@"SHT_NOTE"
	.sectionflags	@"SHF_NOTE_NV_CUINFO"
        /*0018*/ 	.short	0x0002
        /*001a*/ 	.short	0x005a
        /*001c*/ 	.short	0x0082
	.zero		2


//--------------------- .nv.info                  --------------------------
	.section	.nv.info,"",@"SHT_CUDA_INFO"
	.align	4


	//----- nvinfo : EIATTR_REGCOUNT
	.align		4
        /*0000*/ 	.byte	0x04, 0x2f
        /*0002*/ 	.short	(.L_15 - .L_14)
	.align		4
.L_14:
        /*0004*/ 	.word	index@(_ZN7cutlass13device_kernelINS_4gemm6kernel13GemmUniversalIN4cute5tupleIJiiiiEEENS1_10collective13CollectiveMmaINS1_34MainloopSm90TmaGmmaWarpSpecializedILi8ENS5_IJNS4_1CILi2EEENSA_ILi1EEESC_EEENS1_35KernelTmaWarpSpecializedCooperativeEEENS5_IJNSA_ILi128EEENSA_ILi80EEENSA_ILi64EEEEEENS_10bfloat16_tENS5_IJlSC_lEEESK_SL_NS4_8TiledMMAINS4_8MMA_AtomIJNS4_4SM904GMMA27MMA_64x16x16_F32BF16BF16_SSILNSP_5MajorE0ELSR_0ELNSP_7ScaleInE1ELSS_1EEEEEENS4_6LayoutISD_NS5_IJSC_NSA_ILi0EEESW_EEEEENS5_IJNS4_10UnderscoreESZ_SZ_EEEEENS4_13SM90_TMA_LOADENS4_14ComposedLayoutINS4_7SwizzleILi3ELi4ELi3EEENS4_18smem_ptr_flag_bitsILi16EEENSV_INS5_IJNSA_ILi8EEESI_EEENS5_IJSI_SC_EEEEEEEvNS4_8identityENS4_23SM90_TMA_LOAD_MULTICASTES1C_vS1D_EENS_8epilogue10collective6detail29Sm90TmaWarpSpecializedAdapterINS1H_15DefaultEpilogueISK_SL_SL_NS1G_6thread17LinearCombinationISK_Li1EffLNS1L_9ScaleType4KindE0ELNS_15FloatRoundStyleE2ESK_EENS1_15EpilogueDefaultEEEEEvvEEEEvNT_6ParamsE)
        /*0008*/ 	.word	0x000000a8


	//----- nvinfo : EIATTR_FRAME_SIZE
	.align		4
.L_15:
        /*000c*/ 	.byte	0x04, 0x11
        /*000e*/ 	.short	(.L_17 - .L_16)
	.align		4
.L_16:
        /*0010*/ 	.word	index@(_ZN7cutlass13device_kernelINS_4gemm6kernel13GemmUniversalIN4cute5tupleIJiiiiEEENS1_10collective13CollectiveMmaINS1_34MainloopSm90TmaGmmaWarpSpecializedILi8ENS5_IJNS4_1CILi2EEENSA_ILi1EEESC_EEENS1_35KernelTmaWarpSpecializedCooperativeEEENS5_IJNSA_ILi128EEENSA_ILi80EEENSA_ILi64EEEEEENS_10bfloat16_tENS5_IJlSC_lEEESK_SL_NS4_8TiledMMAINS4_8MMA_AtomIJNS4_4SM904GMMA27MMA_64x16x16_F32BF16BF16_SSILNSP_5MajorE0ELSR_0ELNSP_7ScaleInE1ELSS_1EEEEEENS4_6LayoutISD_NS5_IJSC_NSA_ILi0EEESW_EEEEENS5_IJNS4_10UnderscoreESZ_SZ_EEEEENS4_13SM90_TMA_LOADENS4_14ComposedLayoutINS4_7SwizzleILi3ELi4ELi3EEENS4_18smem_ptr_flag_bitsILi16EEENSV_INS5_IJNSA_ILi8EEESI_EEENS5_IJSI_SC_EEEEEEEvNS4_8identityENS4_23SM90_TMA_LOAD_MULTICASTES1C_vS1D_EENS_8epilogue10collective6detail29Sm90TmaWarpSpecializedAdapterINS1H_15DefaultEpilogueISK_SL_SL_NS1G_6thread17LinearCombinationISK_Li1EffLNS1L_9ScaleType4KindE0ELNS_15FloatRoundStyleE2ESK_EENS1_15EpilogueDefaultEEEEEvvEEEEvNT_6ParamsE)
        /*0014*/ 	.word	0x00000000


	//----- nvinfo : EIATTR_MIN_STACK_SIZE
	.align		4
.L_17:
        /*0018*/ 	.byte	0x04, 0x12
        /*001a*/ 	.short	(.L_19 - .L_18)
	.align		4
.L_18:
        /*001c*/ 	.word	index@(_ZN7cutlass13device_kernelINS_4gemm6kernel13GemmUniversalIN4cute5tupleIJiiiiEEENS1_10collective13CollectiveMmaINS1_34MainloopSm90TmaGmmaWarpSpecializedILi8ENS5_IJNS4_1CILi2EEENSA_ILi1EEESC_EEENS1_35KernelTmaWarpSpecializedCooperativeEEENS5_IJNSA_ILi128EEENSA_ILi80EEENSA_ILi64EEEEEENS_10bfloat16_tENS5_IJlSC_lEEESK_SL_NS4_8TiledMMAINS4_8MMA_AtomIJNS4_4SM904GMMA27MMA_64x16x16_F32BF16BF16_SSILNSP_5MajorE0ELSR_0ELNSP_7ScaleInE1ELSS_1EEEEEENS4_6LayoutISD_NS5_IJSC_NSA_ILi0EEESW_EEEEENS5_IJNS4_10UnderscoreESZ_SZ_EEEEENS4_13SM90_TMA_LOADENS4_14ComposedLayoutINS4_7SwizzleILi3ELi4ELi3EEENS4_18smem_ptr_flag_bitsILi16EEENSV_INS5_IJNSA_ILi8EEESI_EEENS5_IJSI_SC_EEEEEEEvNS4_8identityENS4_23SM90_TMA_LOAD_MULTICASTES1C_vS1D_EENS_8epilogue10collective6detail29Sm90TmaWarpSpecializedAdapterINS1H_15DefaultEpilogueISK_SL_SL_NS1G_6thread17LinearCombinationISK_Li1EffLNS1L_9ScaleType4KindE0ELNS_15FloatRoundStyleE2ESK_EENS1_15EpilogueDefaultEEEEEvvEEEEvNT_6ParamsE)
        /*0020*/ 	.word	0x00000000
.L_19:


//--------------------- .nv.compat                --------------------------
	.section	.nv.compat,"",@"SHT_CUDA_COMPAT_INFO"
	.align	4
        /*0000*/ 	.byte	0x02, 0x09, 0x01, 0x00, 0x02, 0x02, 0x04, 0x00, 0x02, 0x05, 0x05, 0x00, 0x03, 0x07, 0x01, 0x01
        /*0010*/ 	.byte	0x02, 0x03, 0x01, 0x00, 0x02, 0x06, 0x01, 0x00, 0x04, 0x0b, 0x08, 0x00, 0x00, 0x00, 0x00, 0x00
        /*0020*/ 	.byte	0x00, 0x00, 0x00, 0x00


//--------------------- .nv.info._ZN7cutlass13device_kernelINS_4gemm6kernel13GemmUniversalIN4cute5tupleIJiiiiEEENS1_10collective13CollectiveMmaINS1_34MainloopSm90TmaGmmaWarpSpecializedILi8ENS5_IJNS4_1CILi2EEENSA_ILi1EEESC_EEENS1_35KernelTmaWarpSpecializedCooperativeEEENS5_IJNSA_ILi128EEENSA_ILi80EEENSA_ILi64EEEEEENS_10bfloat16_tENS5_IJlSC_lEEESK_SL_NS4_8TiledMMAINS4_8MMA_AtomIJNS4_4SM904GMMA27MMA_64x16x16_F32BF16BF16_SSILNSP_5MajorE0ELSR_0ELNSP_7ScaleInE1ELSS_1EEEEEENS4_6LayoutISD_NS5_IJSC_NSA_ILi0EEESW_EEEEENS5_IJNS4_10UnderscoreESZ_SZ_EEEEENS4_13SM90_TMA_LOADENS4_14ComposedLayoutINS4_7SwizzleILi3ELi4ELi3EEENS4_18smem_ptr_flag_bitsILi16EEENSV_INS5_IJNSA_ILi8EEESI_EEENS5_IJSI_SC_EEEEEEEvNS4_8identityENS4_23SM90_TMA_LOAD_MULTICASTES1C_vS1D_EENS_8epilogue10collective6detail29Sm90TmaWarpSpecializedAdapterINS1H_15DefaultEpilogueISK_SL_SL_NS1G_6thread17LinearCombinationISK_Li1EffLNS1L_9ScaleType4KindE0ELNS_15FloatRoundStyleE2ESK_EENS1_15EpilogueDefaultEEEEEvvEEEEvNT_6ParamsE --------------------------
	.section	.nv.info._ZN7cutlass13device_kernelINS_4gemm6kernel13GemmUniversalIN4cute5tupleIJiiiiEEENS1_10collective13CollectiveMmaINS1_34MainloopSm90TmaGmmaWarpSpecializedILi8ENS5_IJNS4_1CILi2EEENSA_ILi1EEESC_EEENS1_35KernelTmaWarpSpecializedCooperativeEEENS5_IJNSA_ILi128EEENSA_ILi80EEENSA_ILi64EEEEEENS_10bfloat16_tENS5_IJlSC_lEEESK_SL_NS4_8TiledMMAINS4_8MMA_AtomIJNS4_4SM904GMMA27MMA_64x16x16_F32BF16BF16_SSILNSP_5MajorE0ELSR_0ELNSP_7ScaleInE1ELSS_1EEEEEENS4_6LayoutISD_NS5_IJSC_NSA_ILi0EEESW_EEEEENS5_IJNS4_10UnderscoreESZ_SZ_EEEEENS4_13SM90_TMA_LOADENS4_14ComposedLayoutINS4_7SwizzleILi3ELi4ELi3EEENS4_18smem_ptr_flag_bitsILi16EEENSV_INS5_IJNSA_ILi8EEESI_EEENS5_IJSI_SC_EEEEEEEvNS4_8identityENS4_23SM90_TMA_LOAD_MULTICASTES1C_vS1D_EENS_8epilogue10collective6detail29Sm90TmaWarpSpecializedAdapterINS1H_15DefaultEpilogueISK_SL_SL_NS1G_6thread17LinearCombinationISK_Li1EffLNS1L_9ScaleType4KindE0ELNS_15FloatRoundStyleE2ESK_EENS1_15EpilogueDefaultEEEEEvvEEEEvNT_6ParamsE,"",@"SHT_CUDA_INFO"
	.sectionflags	@""
	.align	4


	//----- nvinfo : EIATTR_CUDA_API_VERSION
	.align		4
        /*0000*/ 	.byte	0x04, 0x37
        /*0002*/ 	.short	(.L_21 - .L_20)
.L_20:
        /*0004*/ 	.word	0x00000082


	//----- nvinfo : EIATTR_KPARAM_INFO
	.align		4
.L_21:
        /*0008*/ 	.byte	0x04, 0x17
        /*000a*/ 	.short	(.L_23 - .L_22)
.L_22:
        /*000c*/ 	.word	0x00000000
        /*0010*/ 	.short	0x0000
        /*0012*/ 	.short	0x0070
        /*0014*/ 	.byte	0x00, 0xf0, 0x01, 0x10


	//----- nvinfo : EIATTR_SPARSE_MMA_MASK
	.align		4
.L_23:
        /*0018*/ 	.byte	0x03, 0x50
        /*001a*/ 	.short	0x0000


	//----- nvinfo : EIATTR_MAXREG_COUNT
	.align		4
        /*001c*/ 	.byte	0x03, 0x1b
        /*001e*/ 	.short	0x00a8


	//----- nvinfo : EIATTR_NUM_BARRIERS
	.align		4
        /*0020*/ 	.byte	0x02, 0x4c
        /*0022*/ 	.byte	0x01
	.zero		1


	//----- nvinfo : EIATTR_EXTERNS
	.align		4
        /*0024*/ 	.byte	0x04, 0x0f
        /*0026*/ 	.short	(.L_25 - .L_24)


	//   ....[0]....
	.align		4
.L_24:
        /*0028*/ 	.word	index@(__assertfail)


	//----- nvinfo : EIATTR_MERCURY_ISA_VERSION
	.align		4
.L_25:
        /*002c*/ 	.byte	0x03, 0x5f
        /*002e*/ 	.short	0x0101


	//----- nvinfo : EIATTR_INT_WARP_WIDE_INSTR_OFFSETS
	.align		4
        /*0030*/ 	.byte	0x04, 0x31
        /*0032*/ 	.short	(.L_27 - .L_26)


	//   ....[0]....
.L_26:
        /*0034*/ 	.word	0x00000530


	//   ....[1]....
        /*0038*/ 	.word	0x00000560


	//   ....[2]....
        /*003c*/ 	.word	0x00000700


	//----- nvinfo : EIATTR_COOP_GROUP_MASK_REGIDS
	.align		4
.L_27:
        /*0040*/ 	.byte	0x04, 0x29
        /*0042*/ 	.short	(.L_29 - .L_28)


	//   ....[0]....
.L_28:
        /*0044*/ 	.word	0xffffffff


	//   ....[1]....
        /*0048*/ 	.word	0xffffffff


	//   ....[2]....
        /*004c*/ 	.word	0xffffffff


	//   ....[3]....
        /*0050*/ 	.word	0xffffffff


	//   ....[4]....
        /*0054*/ 	.word	0xffffffff


	//   ....[5]....
        /*0058*/ 	.word	0xffffffff


	//----- nvinfo : EIATTR_COOP_GROUP_INSTR_OFFSETS
	.align		4
.L_29:
        /*005c*/ 	.byte	0x04, 0x28
        /*005e*/ 	.short	(.L_31 - .L_30)


	//   ....[0]....
.L_30:
        /*0060*/ 	.word	0x00000060


	//   ....[1]....
        /*0064*/ 	.word	0x00000070


	//   ....[2]....
        /*0068*/ 	.word	0x00000130


	//   ....[3]....
        /*006c*/ 	.word	0x00000380


	//   ....[4]....
        /*0070*/ 	.word	0x000008b0


	//   ....[5]....
        /*0074*/ 	.word	0x00001510


	//----- nvinfo : EIATTR_REG_RECONFIG
	.align		4
.L_31:
        /*0078*/ 	.byte	0x01, 0x54
	.zero		2


	//----- nvinfo : EIATTR_SYSCALL_OFFSETS
	.align		4
        /*007c*/ 	.byte	0x04, 0x46
        /*007e*/ 	.short	(.L_33 - .L_32)


	//   ....[0]....
.L_32:
        /*0080*/ 	.word	0x00001700


	//----- nvinfo : EIATTR_MBARRIER_INSTR_OFFSETS
	.align		4
.L_33:
        /*0084*/ 	.byte	0x04, 0x39
        /*0086*/ 	.short	(.L_35 - .L_34)


	//   ....[0]....
.L_34:
        /*0088*/ 	.word	0x00000250
        /*008c*/ 	.word	0x000000ff
        /*0090*/ 	.word	0x00000000
        /*0094*/ 	.short	0x0100
        /*0096*/ 	.byte	0x08
	.zero		1


	//   ....[1]....
        /*0098*/ 	.word	0x00000260
        /*009c*/ 	.word	0x000000ff
        /*00a0*/ 	.word	0x00000040
        /*00a4*/ 	.short	0x0100
        /*00a6*/ 	.byte	0x08
	.zero		1


	//   ....[2]....
        /*00a8*/ 	.word	0x00000270
        /*00ac*/ 	.word	0x000000ff
        /*00b0*/ 	.word	0x00000008
        /*00b4*/ 	.short	0x0100
        /*00b6*/ 	.byte	0x08
	.zero		1


	//   ....[3]....
        /*00b8*/ 	.word	0x00000280
        /*00bc*/ 	.word	0x000000ff
        /*00c0*/ 	.word	0x00000048
        /*00c4*/ 	.short	0x0100
        /*00c6*/ 	.byte	0x08
	.zero		1


	//   ....[4]....
        /*00c8*/ 	.word	0x00000290
        /*00cc*/ 	.word	0x000000ff
        /*00d0*/ 	.word	0x00000010
        /*00d4*/ 	.short	0x0100
        /*00d6*/ 	.byte	0x08
	.zero		1


	//   ....[5]....
        /*00d8*/ 	.word	0x000002a0
        /*00dc*/ 	.word	0x000000ff
        /*00e0*/ 	.word	0x00000050
        /*00e4*/ 	.short	0x0100
        /*00e6*/ 	.byte	0x08
	.zero		1


	//   ....[6]....
        /*00e8*/ 	.word	0x000002b0
        /*00ec*/ 	.word	0x000000ff
        /*00f0*/ 	.word	0x00000018
        /*00f4*/ 	.short	0x0100
        /*00f6*/ 	.byte	0x08
	.zero		1


	//   ....[7]....
        /*00f8*/ 	.word	0x000002c0
        /*00fc*/ 	.word	0x000000ff
        /*0100*/ 	.word	0x00000058
        /*0104*/ 	.short	0x0100
        /*0106*/ 	.byte	0x08
	.zero		1


	//   ....[8]....
        /*0108*/ 	.word	0x000002d0
        /*010c*/ 	.word	0x000000ff
        /*0110*/ 	.word	0x00000020
        /*0114*/ 	.short	0x0100
        /*0116*/ 	.byte	0x08
	.zero		1


	//   ....[9]....
        /*0118*/ 	.word	0x000002e0
        /*011c*/ 	.word	0x000000ff
        /*0120*/ 	.word	0x00000060
        /*0124*/ 	.short	0x0100
        /*0126*/ 	.byte	0x08
	.zero		1


	//   ....[10]....
        /*0128*/ 	.word	0x000002f0
        /*012c*/ 	.word	0x000000ff
        /*0130*/ 	.word	0x00000028
        /*0134*/ 	.short	0x0100
        /*0136*/ 	.byte	0x08
	.zero		1


	//   ....[11]....
        /*0138*/ 	.word	0x00000300
        /*013c*/ 	.word	0x000000ff
        /*0140*/ 	.word	0x00000068
        /*0144*/ 	.short	0x0100
        /*0146*/ 	.byte	0x08
	.zero		1


	//   ....[12]....
        /*0148*/ 	.word	0x00000310
        /*014c*/ 	.word	0x000000ff
        /*0150*/ 	.word	0x00000030
        /*0154*/ 	.short	0x0100
        /*0156*/ 	.byte	0x08
	.zero		1


	//   ....[13]....
        /*0158*/ 	.word	0x00000320
        /*015c*/ 	.word	0x000000ff
        /*0160*/ 	.word	0x00000070
        /*0164*/ 	.short	0x0100
        /*0166*/ 	.byte	0x08
	.zero		1


	//   ....[14]....
        /*0168*/ 	.word	0x00000330
        /*016c*/ 	.word	0x000000ff
        /*0170*/ 	.word	0x00000038
        /*0174*/ 	.short	0x0100
        /*0176*/ 	.byte	0x08
	.zero		1


	//   ....[15]....
        /*0178*/ 	.word	0x00000340
        /*017c*/ 	.word	0x000000ff
        /*0180*/ 	.word	0x00000078
        /*0184*/ 	.short	0x0100
        /*0186*/ 	.byte	0x08
	.zero		1


	//   ....[16]....
        /*0188*/ 	.word	0x00000790
        /*018c*/ 	.word	0x000000ff
        /*0190*/ 	.word	0x00000090
        /*0194*/ 	.short	0x0100
        /*0196*/ 	.byte	0x06
	.zero		1


	//   ....[17]....
        /*0198*/ 	.word	0x00000830
        /*019c*/ 	.word	0x000000ff
        /*01a0*/ 	.word	0x00000098
        /*01a4*/ 	.short	0x0100
        /*01a6*/ 	.byte	0x06
	.zero		1


	//   ....[18]....
        /*01a8*/ 	.word	0x00001780
        /*01ac*/ 	.word	0x00000003
        /*01b0*/ 	.word	0x00000000
        /*01b4*/ 	.short	0x010a
        /*01b6*/ 	.byte	0x3f
	.zero		1


	//   ....[19]....
        /*01b8*/ 	.word	0x000017e0
        /*01bc*/ 	.word	0x00000003
        /*01c0*/ 	.word	0x00000000
        /*01c4*/ 	.short	0x010a
        /*01c6*/ 	.byte	0x3f
	.zero		1


	//   ....[20]....
        /*01c8*/ 	.word	0x000021b0
        /*01cc*/ 	.word	0x000000ff
        /*01d0*/ 	.word	0x00000000
        /*01d4*/ 	.short	0x010a
        /*01d6*/ 	.byte	0x07
	.zero		1


	//   ....[21]....
        /*01d8*/ 	.word	0x000021f0
        /*01dc*/ 	.word	0x000000ff
        /*01e0*/ 	.word	0x00000000
        /*01e4*/ 	.short	0x010a
        /*01e6*/ 	.byte	0x07
	.zero		1


	//   ....[22]....
        /*01e8*/ 	.word	0x00002a50
        /*01ec*/ 	.word	0x00000004
        /*01f0*/ 	.word	0x00000000
        /*01f4*/ 	.short	0x0101
        /*01f6*/ 	.byte	0x3f
	.zero		1


	//   ....[23]....
        /*01f8*/ 	.word	0x00002c60
        /*01fc*/ 	.word	0x00000000
        /*0200*/ 	.word	0x00000000
        /*0204*/ 	.short	0x0101
        /*0206*/ 	.byte	0x3f
	.zero		1


	//   ....[24]....
        /*0208*/ 	.word	0x000066f0
        /*020c*/ 	.word	0x00000015
        /*0210*/ 	.word	0x00000040
        /*0214*/ 	.short	0x010a
        /*0216*/ 	.byte	0x3f
	.zero		1


	//   ....[25]....
        /*0218*/ 	.word	0x00006ac0
        /*021c*/ 	.word	0x00000005
        /*0220*/ 	.word	0x00000098
        /*0224*/ 	.short	0x0101
        /*0226*/ 	.byte	0x3f
	.zero		1


	//   ....[26]....
        /*0228*/ 	.word	0x000071d0
        /*022c*/ 	.word	0x00000007
        /*0230*/ 	.word	0x00000000
        /*0234*/ 	.short	0x010a
        /*0236*/ 	.byte	0x3f
	.zero		1


	//   ....[27]....
        /*0238*/ 	.word	0x00007250
        /*023c*/ 	.word	0x00000006
        /*0240*/ 	.word	0x00000000
        /*0244*/ 	.short	0x010a
        /*0246*/ 	.byte	0x3f
	.zero		1


	//   ....[28]....
        /*0248*/ 	.word	0x000072e0
        /*024c*/ 	.word	0x00000007
        /*0250*/ 	.word	0x00000000
        /*0254*/ 	.short	0x010a
        /*0256*/ 	.byte	0x3f
	.zero		1


	//   ....[29]....
        /*0258*/ 	.word	0x00007370
        /*025c*/ 	.word	0x00000006
        /*0260*/ 	.word	0x00000000
        /*0264*/ 	.short	0x010a
        /*0266*/ 	.byte	0x3f
	.zero		1


	//   ....[30]....
        /*0268*/ 	.word	0x00007400
        /*026c*/ 	.word	0x00000007
        /*0270*/ 	.word	0x00000000
        /*0274*/ 	.short	0x010a
        /*0276*/ 	.byte	0x3f
	.zero		1


	//   ....[31]....
        /*0278*/ 	.word	0x00007490
        /*027c*/ 	.word	0x00000006
        /*0280*/ 	.word	0x00000000
        /*0284*/ 	.short	0x010a
        /*0286*/ 	.byte	0x3f
	.zero		1


	//   ....[32]....
        /*0288*/ 	.word	0x00007520
        /*028c*/ 	.word	0x00000007
        /*0290*/ 	.word	0x00000000
        /*0294*/ 	.short	0x010a
        /*0296*/ 	.byte	0x3f
	.zero		1


	//   ....[33]....
        /*0298*/ 	.word	0x000075b0
        /*029c*/ 	.word	0x00000005
        /*02a0*/ 	.word	0x00000000
        /*02a4*/ 	.short	0x010a
        /*02a6*/ 	.byte	0x3f
	.zero		1


	//   ....[34]....
        /*02a8*/ 	.word	0x00007610
        /*02ac*/ 	.word	0x00000003
        /*02b0*/ 	.word	0x00000000
        /*02b4*/ 	.short	0x010a
        /*02b6*/ 	.byte	0x3f
	.zero		1


	//   ....[35]....
        /*02b8*/ 	.word	0x00007670
        /*02bc*/ 	.word	0x00000005
        /*02c0*/ 	.word	0x00000000
        /*02c4*/ 	.short	0x010a
        /*02c6*/ 	.byte	0x3f
	.zero		1


	//   ....[36]....
        /*02c8*/ 	.word	0x00007740
        /*02cc*/ 	.word	0x00000015
        /*02d0*/ 	.word	0x00000040
        /*02d4*/ 	.short	0x010a
        /*02d6*/ 	.byte	0x3f
	.zero		1


	//   ....[37]....
        /*02d8*/ 	.word	0x00007810
        /*02dc*/ 	.word	0x00000007
        /*02e0*/ 	.word	0x00000000
        /*02e4*/ 	.short	0x010a
        /*02e6*/ 	.byte	0x3f
	.zero		1


	//   ....[38]....
        /*02e8*/ 	.word	0x00007860
        /*02ec*/ 	.word	0x00000006
        /*02f0*/ 	.word	0x00000000
        /*02f4*/ 	.short	0x010a
        /*02f6*/ 	.byte	0x3f
	.zero		1


	//   ....[39]....
        /*02f8*/ 	.word	0x000078b0
        /*02fc*/ 	.word	0x00000007
        /*0300*/ 	.word	0x00000000
        /*0304*/ 	.short	0x010a
        /*0306*/ 	.byte	0x3f
	.zero		1


	//   ....[40]....
        /*0308*/ 	.word	0x00007900
        /*030c*/ 	.word	0x00000006
        /*0310*/ 	.word	0x00000000
        /*0314*/ 	.short	0x010a
        /*0316*/ 	.byte	0x3f
	.zero		1


	//   ....[41]....
        /*0318*/ 	.word	0x00007950
        /*031c*/ 	.word	0x00000007
        /*0320*/ 	.word	0x00000000
        /*0324*/ 	.short	0x010a
        /*0326*/ 	.byte	0x3f
	.zero		1


	//   ....[42]....
        /*0328*/ 	.word	0x000079a0
        /*032c*/ 	.word	0x00000006
        /*0330*/ 	.word	0x00000000
        /*0334*/ 	.short	0x010a
        /*0336*/ 	.byte	0x3f
	.zero		1


	//   ....[43]....
        /*0338*/ 	.word	0x000079f0
        /*033c*/ 	.word	0x00000007
        /*0340*/ 	.word	0x00000000
        /*0344*/ 	.short	0x010a
        /*0346*/ 	.byte	0x3f
	.zero		1


	//----- nvinfo : EIATTR_NUM_MBARRIERS
	.align		4
.L_35:
        /*0348*/ 	.byte	0x03, 0x38
        /*034a*/ 	.short	0x0012


	//----- nvinfo : EIATTR_EXIT_INSTR_OFFSETS
	.align		4
        /*034c*/ 	.byte	0x04, 0x1c
        /*034e*/ 	.short	(.L_37 - .L_36)


	//   ....[0]....
.L_36:
        /*0350*/ 	.word	0x00000a80


	//   ....[1]....
        /*0354*/ 	.word	0x00001290


	//   ....[2]....
        /*0358*/ 	.word	0x00005e90


	//   ....[3]....
        /*035c*/ 	.word	0x000063f0


	//   ....[4]....
        /*0360*/ 	.word	0x00007600


	//----- nvinfo : EIATTR_MAX_THREADS
	.align		4
.L_37:
        /*0364*/ 	.byte	0x04, 0x05
        /*0366*/ 	.short	(.L_39 - .L_38)
.L_38:
        /*0368*/ 	.word	0x00000180
        /*036c*/ 	.word	0x00000001
        /*0370*/ 	.word	0x00000001


	//----- nvinfo : EIATTR_CRS_STACK_SIZE
	.align		4
.L_39:
        /*0374*/ 	.byte	0x04, 0x1e
        /*0376*/ 	.short	(.L_41 - .L_40)
.L_40:
        /*0378*/ 	.word	0x00000000


	//----- nvinfo : EIATTR_CBANK_PARAM_SIZE
	.align		4
.L_41:
        /*037c*/ 	.byte	0x03, 0x19
        /*037e*/ 	.short	0x0470


	//----- nvinfo : EIATTR_PARAM_CBANK
	.align		4
        /*0380*/ 	.byte	0x04, 0x0a
        /*0382*/ 	.short	(.L_43 - .L_42)
	.align		4
.L_42:
        /*0384*/ 	.word	index@(.nv.constant0._ZN7cutlass13device_kernelINS_4gemm6kernel13GemmUniversalIN4cute5tupleIJiiiiEEENS1_10collective13CollectiveMmaINS1_34MainloopSm90TmaGmmaWarpSpecializedILi8ENS5_IJNS4_1CILi2EEENSA_ILi1EEESC_EEENS1_35KernelTmaWarpSpecializedCooperativeEEENS5_IJNSA_ILi128EEENSA_ILi80EEENSA_ILi64EEEEEENS_10bfloat16_tENS5_IJlSC_lEEESK_SL_NS4_8TiledMMAINS4_8MMA_AtomIJNS4_4SM904GMMA27MMA_64x16x16_F32BF16BF16_SSILNSP_5MajorE0ELSR_0ELNSP_7ScaleInE1ELSS_1EEEEEENS4_6LayoutISD_NS5_IJSC_NSA_ILi0EEESW_EEEEENS5_IJNS4_10UnderscoreESZ_SZ_EEEEENS4_13SM90_TMA_LOADENS4_14ComposedLayoutINS4_7SwizzleILi3ELi4ELi3EEENS4_18smem_ptr_flag_bitsILi16EEENSV_INS5_IJNSA_ILi8EEESI_EEENS5_IJSI_SC_EEEEEEEvNS4_8identityENS4_23SM90_TMA_LOAD_MULTICASTES1C_vS1D_EENS_8epilogue10collective6detail29Sm90TmaWarpSpecializedAdapterINS1H_15DefaultEpilogueISK_SL_SL_NS1G_6thread17LinearCombinationISK_Li1EffLNS1L_9ScaleType4KindE0ELNS_15FloatRoundStyleE2ESK_EENS1_15EpilogueDefaultEEEEEvvEEEEvNT_6ParamsE)
        /*0388*/ 	.short	0x0210
        /*038a*/ 	.short	0x0470


	//----- nvinfo : EIATTR_SW_WAR
	.align		4
.L_43:
        /*038c*/ 	.byte	0x04, 0x36
        /*038e*/ 	.short	(.L_45 - .L_44)
.L_44:
        /*0390*/ 	.word	0x00000008
.L_45:


//--------------------- .nv.callgraph             --------------------------
	.section	.nv.callgraph,"",@"SHT_CUDA_CALLGRAPH"
	.align	4
	.sectionentsize	8
	.align		4
        /*0000*/ 	.word	0x00000000
	.align		4
        /*0004*/ 	.word	0xffffffff
	.align		4
        /*0008*/ 	.word	index@(_ZN7cutlass13device_kernelINS_4gemm6kernel13GemmUniversalIN4cute5tupleIJiiiiEEENS1_10collective13CollectiveMmaINS1_34MainloopSm90TmaGmmaWarpSpecializedILi8ENS5_IJNS4_1CILi2EEENSA_ILi1EEESC_EEENS1_35KernelTmaWarpSpecializedCooperativeEEENS5_IJNSA_ILi128EEENSA_ILi80EEENSA_ILi64EEEEEENS_10bfloat16_tENS5_IJlSC_lEEESK_SL_NS4_8TiledMMAINS4_8MMA_AtomIJNS4_4SM904GMMA27MMA_64x16x16_F32BF16BF16_SSILNSP_5MajorE0ELSR_0ELNSP_7ScaleInE1ELSS_1EEEEEENS4_6LayoutISD_NS5_IJSC_NSA_ILi0EEESW_EEEEENS5_IJNS4_10UnderscoreESZ_SZ_EEEEENS4_13SM90_TMA_LOADENS4_14ComposedLayoutINS4_7SwizzleILi3ELi4ELi3EEENS4_18smem_ptr_flag_bitsILi16EEENSV_INS5_IJNSA_ILi8EEESI_EEENS5_IJSI_SC_EEEEEEEvNS4_8identityENS4_23SM90_TMA_LOAD_MULTICASTES1C_vS1D_EENS_8epilogue10collective6detail29Sm90TmaWarpSpecializedAdapterINS1H_15DefaultEpilogueISK_SL_SL_NS1G_6thread17LinearCombinationISK_Li1EffLNS1L_9ScaleType4KindE0ELNS_15FloatRoundStyleE2ESK_EENS1_15EpilogueDefaultEEEEEvvEEEEvNT_6ParamsE)
	.align		4
        /*000c*/ 	.word	index@(__assertfail)
	.align		4
        /*0010*/ 	.word	0x00000000
	.align		4
        /*0014*/ 	.word	0xfffffffe
	.align		4
        /*0018*/ 	.word	0x00000000
	.align		4
        /*001c*/ 	.word	0xfffffffd
	.align		4
        /*0020*/ 	.word	0x00000000
	.align		4
        /*0024*/ 	.word	0xfffffffc


//--------------------- .nv.constant4             --------------------------
	.section	.nv.constant4,"a",@progbits
	.align	8
	.align		8
.nv.constant4:
        /*0000*/ 	.dword	__assertfail
	.align		8
        /*0008*/ 	.dword	__unnamed_1
	.align		8
        /*0010*/ 	.dword	_ZN40_INTERNAL_88e2b25f_4_k_cu_54e37221_122264cuda3std3__45__cpo5beginE
	.align		8
        /*0018*/ 	.dword	_ZN40_INTERNAL_88e2b25f_4_k_cu_54e37221_122264cuda3std3__45__cpo3endE
	.align		8
        /*0020*/ 	.dword	_ZN40_INTERNAL_88e2b25f_4_k_cu_54e37221_122264cuda3std3__45__cpo6cbeginE
	.align		8
        /*0028*/ 	.dword	_ZN40_INTERNAL_88e2b25f_4_k_cu_54e37221_122264cuda3std3__45__cpo4cendE
	.align		8
        /*0030*/ 	.dword	_ZN40_INTERNAL_88e2b25f_4_k_cu_54e37221_122264cuda3std3__442_GLOBAL__N__88e2b25f_4_k_cu_54e37221_122266ignoreE
	.align		8
        /*0038*/ 	.dword	_ZN40_INTERNAL_88e2b25f_4_k_cu_54e37221_122264cuda3std3__419piecewise_constructE
	.align		8
        /*0040*/ 	.dword	_ZN40_INTERNAL_88e2b25f_4_k_cu_54e37221_122264cuda3std3__48in_placeE
	.align		8
        /*0048*/ 	.dword	_ZN40_INTERNAL_88e2b25f_4_k_cu_54e37221_122264cuda3std6ranges3__45__cpo4swapE
	.align		8
        /*0050*/ 	.dword	_ZN40_INTERNAL_88e2b25f_4_k_cu_54e37221_122264cuda3std6ranges3__45__cpo9iter_moveE
	.align		8
        /*0058*/ 	.dword	_ZN40_INTERNAL_88e2b25f_4_k_cu_54e37221_122264cute7productE
	.align		8
        /*0060*/ 	.dword	_ZN40_INTERNAL_88e2b25f_4_k_cu_54e37221_122264cute1_E
	.align		8
        /*0068*/ 	.dword	$str$22
	.align		8
        /*0070*/ 	.dword	$str$23


//--------------------- .text._ZN7cutlass13device_kernelINS_4gemm6kernel13GemmUniversalIN4cute5tupleIJiiiiEEENS1_10collective13CollectiveMmaINS1_34MainloopSm90TmaGmmaWarpSpecializedILi8ENS5_IJNS4_1CILi2EEENSA_ILi1EEESC_EEENS1_35KernelTmaWarpSpecializedCooperativeEEENS5_IJNSA_ILi128EEENSA_ILi80EEENSA_ILi64EEEEEENS_10bfloat16_tENS5_IJlSC_lEEESK_SL_NS4_8TiledMMAINS4_8MMA_AtomIJNS4_4SM904GMMA27MMA_64x16x16_F32BF16BF16_SSILNSP_5MajorE0ELSR_0ELNSP_7ScaleInE1ELSS_1EEEEEENS4_6LayoutISD_NS5_IJSC_NSA_ILi0EEESW_EEEEENS5_IJNS4_10UnderscoreESZ_SZ_EEEEENS4_13SM90_TMA_LOADENS4_14ComposedLayoutINS4_7SwizzleILi3ELi4ELi3EEENS4_18smem_ptr_flag_bitsILi16EEENSV_INS5_IJNSA_ILi8EEESI_EEENS5_IJSI_SC_EEEEEEEvNS4_8identityENS4_23SM90_TMA_LOAD_MULTICASTES1C_vS1D_EENS_8epilogue10collective6detail29Sm90TmaWarpSpecializedAdapterINS1H_15DefaultEpilogueISK_SL_SL_NS1G_6thread17LinearCombinationISK_Li1EffLNS1L_9ScaleType4KindE0ELNS_15FloatRoundStyleE2ESK_EENS1_15EpilogueDefaultEEEEEvvEEEEvNT_6ParamsE --------------------------
	.section	.text._ZN7cutlass13device_kernelINS_4gemm6kernel13GemmUniversalIN4cute5tupleIJiiiiEEENS1_10collective13CollectiveMmaINS1_34MainloopSm90TmaGmmaWarpSpecializedILi8ENS5_IJNS4_1CILi2EEENSA_ILi1EEESC_EEENS1_35KernelTmaWarpSpecializedCooperativeEEENS5_IJNSA_ILi128EEENSA_ILi80EEENSA_ILi64EEEEEENS_10bfloat16_tENS5_IJlSC_lEEESK_SL_NS4_8TiledMMAINS4_8MMA_AtomIJNS4_4SM904GMMA27MMA_64x16x16_F32BF16BF16_SSILNSP_5MajorE0ELSR_0ELNSP_7ScaleInE1ELSS_1EEEEEENS4_6LayoutISD_NS5_IJSC_NSA_ILi0EEESW_EEEEENS5_IJNS4_10UnderscoreESZ_SZ_EEEEENS4_13SM90_TMA_LOADENS4_14ComposedLayoutINS4_7SwizzleILi3ELi4ELi3EEENS4_18smem_ptr_flag_bitsILi16EEENSV_INS5_IJNSA_ILi8EEESI_EEENS5_IJSI_SC_EEEEEEEvNS4_8identityENS4_23SM90_TMA_LOAD_MULTICASTES1C_vS1D_EENS_8epilogue10collective6detail29Sm90TmaWarpSpecializedAdapterINS1H_15DefaultEpilogueISK_SL_SL_NS1G_6thread17LinearCombinationISK_Li1EffLNS1L_9ScaleType4KindE0ELNS_15FloatRoundStyleE2ESK_EENS1_15EpilogueDefaultEEEEEvvEEEEvNT_6ParamsE,"ax",@progbits
	.align	128
.text._ZN7cutlass13device_kernelINS_4gemm6kernel13GemmUniversalIN4cute5tupleIJiiiiEEENS1_10collective13CollectiveMmaINS1_34MainloopSm90TmaGmmaWarpSpecializedILi8ENS5_IJNS4_1CILi2EEENSA_ILi1EEESC_EEENS1_35KernelTmaWarpSpecializedCooperativeEEENS5_IJNSA_ILi128EEENSA_ILi80EEENSA_ILi64EEEEEENS_10bfloat16_tENS5_IJlSC_lEEESK_SL_NS4_8TiledMMAINS4_8MMA_AtomIJNS4_4SM904GMMA27MMA_64x16x16_F32BF16BF16_SSILNSP_5MajorE0ELSR_0ELNSP_7ScaleInE1ELSS_1EEEEEENS4_6LayoutISD_NS5_IJSC_NSA_ILi0EEESW_EEEEENS5_IJNS4_10UnderscoreESZ_SZ_EEEEENS4_13SM90_TMA_LOADENS4_14ComposedLayoutINS4_7SwizzleILi3ELi4ELi3EEENS4_18smem_ptr_flag_bitsILi16EEENSV_INS5_IJNSA_ILi8EEESI_EEENS5_IJSI_SC_EEEEEEEvNS4_8identityENS4_23SM90_TMA_LOAD_MULTICASTES1C_vS1D_EENS_8epilogue10collective6detail29Sm90TmaWarpSpecializedAdapterINS1H_15DefaultEpilogueISK_SL_SL_NS1G_6thread17LinearCombinationISK_Li1EffLNS1L_9ScaleType4KindE0ELNS_15FloatRoundStyleE2ESK_EENS1_15EpilogueDefaultEEEEEvvEEEEvNT_6ParamsE:
        .type           _ZN7cutlass13device_kernelINS_4gemm6kernel13GemmUniversalIN4cute5tupleIJiiiiEEENS1_10collective13CollectiveMmaINS1_34MainloopSm90TmaGmmaWarpSpecializedILi8ENS5_IJNS4_1CILi2EEENSA_ILi1EEESC_EEENS1_35KernelTmaWarpSpecializedCooperativeEEENS5_IJNSA_ILi128EEENSA_ILi80EEENSA_ILi64EEEEEENS_10bfloat16_tENS5_IJlSC_lEEESK_SL_NS4_8TiledMMAINS4_8MMA_AtomIJNS4_4SM904GMMA27MMA_64x16x16_F32BF16BF16_SSILNSP_5MajorE0ELSR_0ELNSP_7ScaleInE1ELSS_1EEEEEENS4_6LayoutISD_NS5_IJSC_NSA_ILi0EEESW_EEEEENS5_IJNS4_10UnderscoreESZ_SZ_EEEEENS4_13SM90_TMA_LOADENS4_14ComposedLayoutINS4_7SwizzleILi3ELi4ELi3EEENS4_18smem_ptr_flag_bitsILi16EEENSV_INS5_IJNSA_ILi8EEESI_EEENS5_IJSI_SC_EEEEEEEvNS4_8identityENS4_23SM90_TMA_LOAD_MULTICASTES1C_vS1D_EENS_8epilogue10collective6detail29Sm90TmaWarpSpecializedAdapterINS1H_15DefaultEpilogueISK_SL_SL_NS1G_6thread17LinearCombinationISK_Li1EffLNS1L_9ScaleType4KindE0ELNS_15FloatRoundStyleE2ESK_EENS1_15EpilogueDefaultEEEEEvvEEEEvNT_6ParamsE,@function
        .size           _ZN7cutlass13device_kernelINS_4gemm6kernel13GemmUniversalIN4cute5tupleIJiiiiEEENS1_10collective13CollectiveMmaINS1_34MainloopSm90TmaGmmaWarpSpecializedILi8ENS5_IJNS4_1CILi2EEENSA_ILi1EEESC_EEENS1_35KernelTmaWarpSpecializedCooperativeEEENS5_IJNSA_ILi128EEENSA_ILi80EEENSA_ILi64EEEEEENS_10bfloat16_tENS5_IJlSC_lEEESK_SL_NS4_8TiledMMAINS4_8MMA_AtomIJNS4_4SM904GMMA27MMA_64x16x16_F32BF16BF16_SSILNSP_5MajorE0ELSR_0ELNSP_7ScaleInE1ELSS_1EEEEEENS4_6LayoutISD_NS5_IJSC_NSA_ILi0EEESW_EEEEENS5_IJNS4_10UnderscoreESZ_SZ_EEEEENS4_13SM90_TMA_LOADENS4_14ComposedLayoutINS4_7SwizzleILi3ELi4ELi3EEENS4_18smem_ptr_flag_bitsILi16EEENSV_INS5_IJNSA_ILi8EEESI_EEENS5_IJSI_SC_EEEEEEEvNS4_8identityENS4_23SM90_TMA_LOAD_MULTICASTES1C_vS1D_EENS_8epilogue10collective6detail29Sm90TmaWarpSpecializedAdapterINS1H_15DefaultEpilogueISK_SL_SL_NS1G_6thread17LinearCombinationISK_Li1EffLNS1L_9ScaleType4KindE0ELNS_15FloatRoundStyleE2ESK_EENS1_15EpilogueDefaultEEEEEvvEEEEvNT_6ParamsE,(.L_x_160 - _ZN7cutlass13device_kernelINS_4gemm6kernel13GemmUniversalIN4cute5tupleIJiiiiEEENS1_10collective13CollectiveMmaINS1_34MainloopSm90TmaGmmaWarpSpecializedILi8ENS5_IJNS4_1CILi2EEENSA_ILi1EEESC_EEENS1_35KernelTmaWarpSpecializedCooperativeEEENS5_IJNSA_ILi128EEENSA_ILi80EEENSA_ILi64EEEEEENS_10bfloat16_tENS5_IJlSC_lEEESK_SL_NS4_8TiledMMAINS4_8MMA_AtomIJNS4_4SM904GMMA27MMA_64x16x16_F32BF16BF16_SSILNSP_5MajorE0ELSR_0ELNSP_7ScaleInE1ELSS_1EEEEEENS4_6LayoutISD_NS5_IJSC_NSA_ILi0EEESW_EEEEENS5_IJNS4_10UnderscoreESZ_SZ_EEEEENS4_13SM90_TMA_LOADENS4_14ComposedLayoutINS4_7SwizzleILi3ELi4ELi3EEENS4_18smem_ptr_flag_bitsILi16EEENSV_INS5_IJNSA_ILi8EEESI_EEENS5_IJSI_SC_EEEEEEEvNS4_8identityENS4_23SM90_TMA_LOAD_MULTICASTES1C_vS1D_EENS_8epilogue10collective6detail29Sm90TmaWarpSpecializedAdapterINS1H_15DefaultEpilogueISK_SL_SL_NS1G_6thread17LinearCombinationISK_Li1EffLNS1L_9ScaleType4KindE0ELNS_15FloatRoundStyleE2ESK_EENS1_15EpilogueDefaultEEEEEvvEEEEvNT_6ParamsE)
        .other          _ZN7cutlass13device_kernelINS_4gemm6kernel13GemmUniversalIN4cute5tupleIJiiiiEEENS1_10collective13CollectiveMmaINS1_34MainloopSm90TmaGmmaWarpSpecializedILi8ENS5_IJNS4_1CILi2EEENSA_ILi1EEESC_EEENS1_35KernelTmaWarpSpecializedCooperativeEEENS5_IJNSA_ILi128EEENSA_ILi80EEENSA_ILi64EEEEEENS_10bfloat16_tENS5_IJlSC_lEEESK_SL_NS4_8TiledMMAINS4_8MMA_AtomIJNS4_4SM904GMMA27MMA_64x16x16_F32BF16BF16_SSILNSP_5MajorE0ELSR_0ELNSP_7ScaleInE1ELSS_1EEEEEENS4_6LayoutISD_NS5_IJSC_NSA_ILi0EEESW_EEEEENS5_IJNS4_10UnderscoreESZ_SZ_EEEEENS4_13SM90_TMA_LOADENS4_14ComposedLayoutINS4_7SwizzleILi3ELi4ELi3EEENS4_18smem_ptr_flag_bitsILi16EEENSV_INS5_IJNSA_ILi8EEESI_EEENS5_IJSI_SC_EEEEEEEvNS4_8identityENS4_23SM90_TMA_LOAD_MULTICASTES1C_vS1D_EENS_8epilogue10collective6detail29Sm90TmaWarpSpecializedAdapterINS1H_15DefaultEpilogueISK_SL_SL_NS1G_6thread17LinearCombinationISK_Li1EffLNS1L_9ScaleType4KindE0ELNS_15FloatRoundStyleE2ESK_EENS1_15EpilogueDefaultEEEEEvvEEEEvNT_6ParamsE,@"STO_CUDA_ENTRY STV_DEFAULT"
_ZN7cutlass13device_kernelINS_4gemm6kernel13GemmUniversalIN4cute5tupleIJiiiiEEENS1_10collective13CollectiveMmaINS1_34MainloopSm90TmaGmmaWarpSpecializedILi8ENS5_IJNS4_1CILi2EEENSA_ILi1EEESC_EEENS1_35KernelTmaWarpSpecializedCooperativeEEENS5_IJNSA_ILi128EEENSA_ILi80EEENSA_ILi64EEEEEENS_10bfloat16_tENS5_IJlSC_lEEESK_SL_NS4_8TiledMMAINS4_8MMA_AtomIJNS4_4SM904GMMA27MMA_64x16x16_F32BF16BF16_SSILNSP_5MajorE0ELSR_0ELNSP_7ScaleInE1ELSS_1EEEEEENS4_6LayoutISD_NS5_IJSC_NSA_ILi0EEESW_EEEEENS5_IJNS4_10UnderscoreESZ_SZ_EEEEENS4_13SM90_TMA_LOADENS4_14ComposedLayoutINS4_7SwizzleILi3ELi4ELi3EEENS4_18smem_ptr_flag_bitsILi16EEENSV_INS5_IJNSA_ILi8EEESI_EEENS5_IJSI_SC_EEEEEEEvNS4_8identityENS4_23SM90_TMA_LOAD_MULTICASTES1C_vS1D_EENS_8epilogue10collective6detail29Sm90TmaWarpSpecializedAdapterINS1H_15DefaultEpilogueISK_SL_SL_NS1G_6thread17LinearCombinationISK_Li1EffLNS1L_9ScaleType4KindE0ELNS_15FloatRoundStyleE2ESK_EENS1_15EpilogueDefaultEEEEEvvEEEEvNT_6ParamsE:
[----:B------:R-:W0:Y:S01]  /*0000*/  LDC R1, c[0x0][0x28] ;  /* 0x00000a00ff017b82 */ /* 0x000e220000000800 */
[----:B------:R-:W1:Y:S01]  /*0010*/  S2R R71, SR_TID.X ;  /* 0x0000000000477919 */ /* 0x000e620000002100 */
[----:B------:R-:W-:Y:S01]  /*0020*/  ELECT P0, URZ, PT ;  /* 0x00000000003f782f */ /* 0x000fe20003800000 */
[----:B------:R-:W-:Y:S01]  /*0030*/  BSSY B0, `(.L_x_0) ;  /* 0x000000f000007945 */ /* 0x000fe20003800000 */
[--C-:B-1----:R-:W-:Y:S02]  /*0040*/  SHF.R.U32.HI R0, RZ, 0x5, R71.reuse ;  /* 0x00000005ff007819 */ /* 0x102fe40000011647 */
[----:B------:R-:W-:-:S03]  /*0050*/  SHF.R.U32.HI R7, RZ, 0x7, R71 ;  /* 0x00000007ff077819 */ /* 0x000fc60000011647 */
[----:B------:R-:W1:Y:S04]  /*0060*/  SHFL.IDX PT, R3, R0, RZ, 0x1f ;  /* 0x00001fff00037589 */ /* 0x000e6800000e0000 */
[----:B------:R2:W3:Y:S01]  /*0070*/  SHFL.IDX PT, R2, R7, RZ, 0x1f ;  /* 0x00001fff07027589 */ /* 0x0004e200000e0000 */
[----:B-1----:R-:W-:-:S13]  /*0080*/  ISETP.NE.OR P0, PT, R3, RZ, !P0 ;  /* 0x000000ff0300720c */ /* 0x002fda0004705670 */
[----:B0-23--:R-:W-:Y:S05]  /*0090*/  @P0 BRA `(.L_x_1) ;  /* 0x0000000000200947 */ /* 0x00dfea0003800000 */
[----:B------:R-:W-:Y:S02]  /*00a0*/  ULDC.64 UR4, c[0x0][0x198] ;  /* 0x0000660000047ab9 */ /* 0x000fe40000000a00 */
[----:B------:R-:W-:Y:S02]  /*00b0*/  UIADD3 UR6, UP0, UR4, 0xf0, URZ ;  /* 0x000000f004067890 */ /* 0x000fe4000ff1e03f */
[----:B------:R-:W-:Y:S02]  /*00c0*/  UIADD3 UR4, UP1, UR4, 0x1f0, URZ ;  /* 0x000001f004047890 */ /* 0x000fe4000ff3e03f */
[----:B------:R-:W-:Y:S02]  /*00d0*/  UIADD3.X UR7, URZ, UR5, URZ, UP0, !UPT ;  /* 0x000000053f077290 */ /* 0x000fe400087fe43f */
[----:B------:R-:W-:-:S07]  /*00e0*/  UIADD3.X UR5, URZ, UR5, URZ, UP1, !UPT ;  /* 0x000000053f057290 */ /* 0x000fce0008ffe43f */
[----:B------:R0:W-:Y:S02]  /*00f0*/  UTMACCTL.PF [UR6] ;  /* 0x00000000060079b9 */ /* 0x0001e40008040000 */
[----:B------:R0:W-:Y:S02]  /*0100*/  UTMACCTL.PF [UR4] ;  /* 0x00000000040079b9 */ /* 0x0001e40008040000 */
[----:B0-----:R-:W-:Y:S01]  /*0110*/  NOP ;  /* 0x0000000000007918 */ /* 0x001fe20000000000 */
.L_x_1:
[----:B------:R-:W-:Y:S05]  /*0120*/  BSYNC B0 ;  /* 0x0000000000007941 */ /* 0x000fea0003800000 */
.L_x_0:
[----:B------:R-:W0:Y:S02]  /*0130*/  SHFL.IDX PT, R5, R0, RZ, 0x1f ;  /* 0x00001fff00057589 */ /* 0x000e2400000e0000 */
[----:B0-----:R-:W-:-:S13]  /*0140*/  ISETP.NE.AND P0, PT, R5, RZ, PT ;  /* 0x000000ff0500720c */ /* 0x001fda0003f05270 */
[----:B------:R-:W-:Y:S05]  /*0150*/  @P0 BRA `(.L_x_2) ;  /* 0x0000000000840947 */ /* 0x000fea0003800000 */
[----:B------:R-:W-:Y:S01]  /*0160*/  ELECT P0, URZ, PT ;  /* 0x00000000003f782f */ /* 0x000fe20003800000 */
[----:B------:R-:W-:-:S12]  /*0170*/  BSSY B0, `(.L_x_2) ;  /* 0x000001f000007945 */ /* 0x000fd80003800000 */
[----:B------:R-:W-:Y:S05]  /*0180*/  @!P0 BRA `(.L_x_3) ;  /* 0x0000000000748947 */ /* 0x000fea0003800000 */
[----:B------:R-:W0:Y:S01]  /*0190*/  S2UR UR8, SR_CgaCtaId ;  /* 0x00000000000879c3 */ /* 0x000e220000008800 */
[----:B------:R-:W-:Y:S01]  /*01a0*/  UMOV UR4, 0x400 ;  /* 0x0000040000047882 */ /* 0x000fe20000000000 */
[----:B------:R-:W-:Y:S01]  /*01b0*/  UMOV UR5, 0x1 ;  /* 0x0000000100057882 */ /* 0x000fe20000000000 */
[----:B------:R-:W-:Y:S02]  /*01c0*/  UMOV UR6, 0x4 ;  /* 0x0000000400067882 */ /* 0x000fe40000000000 */
[----:B------:R-:W-:-:S04]  /*01d0*/  UIADD3 UR6, -UR6, 0x100000, URZ ;  /* 0x0010000006067890 */ /* 0x000fc8000fffe13f */
[----:B------:R-:W-:Y:S02]  /*01e0*/  USHF.L.U32 UR7, UR6, 0xb, URZ ;  /* 0x0000000b06077899 */ /* 0x000fe4000800063f */
[----:B------:R-:W-:Y:S02]  /*01f0*/  USHF.L.U32 UR6, UR6, 0x1, URZ ;  /* 0x0000000106067899 */ /* 0x000fe4000800063f */
[----:B0-----:R-:W-:Y:S02]  /*0200*/  ULEA UR8, UR8, UR4, 0x18 ;  /* 0x0000000408087291 */ /* 0x001fe4000f8ec03f */
[----:B------:R-:W-:-:S04]  /*0210*/  UIADD3 UR4, -UR5, 0x100000, URZ ;  /* 0x0010000005047890 */ /* 0x000fc8000fffe13f */
[----:B------:R-:W-:Y:S02]  /*0220*/  USHF.L.U32 UR5, UR4, 0xb, URZ ;  /* 0x0000000b04057899 */ /* 0x000fe4000800063f */
[----:B------:R-:W-:Y:S01]  /*0230*/  USHF.L.U32 UR4, UR4, 0x1, URZ ;  /* 0x0000000104047899 */ /* 0x000fe2000800063f */
[----:B------:R-:W0:Y:S11]  /*0240*/  FENCE.VIEW.ASYNC.S ;  /* 0x00000000000073c6 */ /* 0x000e360000000000 */
[----:B0-----:R0:W1:Y:S01]  /*0250*/  SYNCS.EXCH.64 URZ, [UR8], UR4 ;  /* 0x00000004083f75b2 */ /* 0x0010620008000100 */
[----:B------:R0:W2:Y:S01]  /*0260*/  SYNCS.EXCH.64 URZ, [UR8+0x40], UR6 ;  /* 0x00004006083f75b2 */ /* 0x0000a20008000100 */
[----:B------:R0:W3:Y:S01]  /*0270*/  SYNCS.EXCH.64 URZ, [UR8+0x8], UR4 ;  /* 0x00000804083f75b2 */ /* 0x0000e20008000100 */
[----:B------:R0:W4:Y:S01]  /*0280*/  SYNCS.EXCH.64 URZ, [UR8+0x48], UR6 ;  /* 0x00004806083f75b2 */ /* 0x0001220008000100 */
[----:B------:R0:W0:Y:S01]  /*0290*/  SYNCS.EXCH.64 URZ, [UR8+0x10], UR4 ;  /* 0x00001004083f75b2 */ /* 0x0000220008000100 */
        /* <DEDUP_REMOVED lines=11> */
[----:B------:R-:W-:Y:S01]  /*0350*/  NOP ;  /* 0x0000000000007918 */ /* 0x000fe20000000000 */
.L_x_3:
[----:B0-----:R-:W-:Y:S05]  /*0360*/  BSYNC B0 ;  /* 0x0000000000007941 */ /* 0x001fea0003800000 */
.L_x_2:
[----:B------:R-:W-:Y:S01]  /*0370*/  SHF.R.S32.HI R4, RZ, 0x1f, R71 ;  /* 0x0000001fff047819 */ /* 0x000fe20000011447 */
[----:B------:R-:W0:Y:S01]  /*0380*/  SHFL.IDX PT, R0, R0, RZ, 0x1f ;  /* 0x00001fff00007589 */ /* 0x000e2200000e0000 */
[----:B------:R-:W5:Y:S01]  /*0390*/  S2UR UR8, SR_CTAID.X ;  /* 0x00000000000879c3 */ /* 0x000f620000002500 */
[----:B------:R-:W-:Y:S02]  /*03a0*/  ELECT P0, URZ, PT ;  /* 0x00000000003f782f */ /* 0x000fe40003800000 */
[----:B------:R-:W-:Y:S01]  /*03b0*/  LEA.HI R4, R4, R71, RZ, 0x7 ;  /* 0x0000004704047211 */ /* 0x000fe200078f38ff */
[----:B------:R-:W-:Y:S01]  /*03c0*/  ULDC UR4, c[0x0][0x150] ;  /* 0x0000540000047ab9 */ /* 0x000fe20000000800 */
[----:B------:R-:W-:Y:S01]  /*03d0*/  SHF.R.S32.HI R6, RZ, 0x1f, R5 ;  /* 0x0000001fff067819 */ /* 0x000fe20000011405 */
[----:B------:R-:W-:Y:S01]  /*03e0*/  NOP ;  /* 0x0000000000007918 */ /* 0x000fe20000000000 */
[----:B------:R-:W-:Y:S01]  /*03f0*/  LOP3.LUT R4, R4, 0xffffff80, RZ, 0xc0, !PT ;  /* 0xffffff8004047812 */ /* 0x000fe200078ec0ff */
[----:B------:R-:W-:Y:S01]  /*0400*/  NOP ;  /* 0x0000000000007918 */ /* 0x000fe20000000000 */
[----:B------:R-:W-:Y:S01]  /*0410*/  LEA.HI R6, R6, R5, RZ, 0x2 ;  /* 0x0000000506067211 */ /* 0x000fe200078f10ff */
[----:B------:R-:W1:Y:S01]  /*0420*/  LDC R11, c[0x0][0x144] ;  /* 0x00005100ff0b7b82 */ /* 0x000e620000000800 */
[----:B------:R-:W-:Y:S01]  /*0430*/  IMAD.MOV.U32 R22, RZ, RZ, 0x1 ;  /* 0x00000001ff167424 */ /* 0x000fe200078e00ff */
[----:B------:R-:W-:Y:S01]  /*0440*/  ISETP.NE.AND P3, PT, R2, RZ, PT ;  /* 0x000000ff0200720c */ /* 0x000fe20003f65270 */
[----:B------:R-:W-:Y:S01]  /*0450*/  IMAD.IADD R8, R71, 0x1, -R4 ;  /* 0x0000000147087824 */ /* 0x000fe200078e0a04 */
[----:B------:R-:W-:Y:S01]  /*0460*/  LOP3.LUT R6, R6, 0x3ffffffc, RZ, 0xc0, !PT ;  /* 0x3ffffffc06067812 */ /* 0x000fe200078ec0ff */
[----:B------:R-:W2:Y:S03]  /*0470*/  S2R R4, SR_CTAID.Y ;  /* 0x0000000000047919 */ /* 0x000ea60000002600 */
[----:B------:R-:W-:Y:S01]  /*0480*/  SHF.R.S32.HI R9, RZ, 0x1f, R8 ;  /* 0x0000001fff097819 */ /* 0x000fe20000011408 */
[----:B------:R-:W-:Y:S01]  /*0490*/  IMAD.IADD R6, R5, 0x1, -R6 ;  /* 0x0000000105067824 */ /* 0x000fe200078e0a06 */
[----:B------:R-:W3:Y:S02]  /*04a0*/  LDC R13, c[0x0][0x140] ;  /* 0x00005000ff0d7b82 */ /* 0x000ee40000000800 */
[----:B------:R-:W-:-:S02]  /*04b0*/  LEA.HI R9, R9, R8, RZ, 0x3 ;  /* 0x0000000809097211 */ /* 0x000fc400078f18ff */
[----:B0-----:R-:W-:Y:S02]  /*04c0*/  ISETP.NE.OR P0, PT, R0, RZ, !P0 ;  /* 0x000000ff0000720c */ /* 0x001fe40004705670 */
[--C-:B------:R-:W-:Y:S02]  /*04d0*/  SHF.R.S32.HI R0, RZ, 0x3, R9.reuse ;  /* 0x00000003ff007819 */ /* 0x100fe40000011409 */
[----:B-----5:R-:W-:Y:S02]  /*04e0*/  I2FP.F32.U32 R10, UR8 ;  /* 0x00000008000a7c45 */ /* 0x020fe40008201000 */
[----:B------:R-:W-:-:S03]  /*04f0*/  SHF.R.S32.HI R9, RZ, 0x1f, R9 ;  /* 0x0000001fff097819 */ /* 0x000fc60000011409 */
[----:B------:R-:W-:Y:S01]  /*0500*/  FMUL R10, R10, UR4 ;  /* 0x000000040a0a7c20 */ /* 0x000fe20008400000 */
[----:B------:R-:W-:Y:S01]  /*0510*/  LEA.HI R9, R9, R0, RZ, 0x2 ;  /* 0x0000000009097211 */ /* 0x000fe200078f10ff */
[----:B------:R-:W-:Y:S02]  /*0520*/  ULDC UR4, c[0x0][0x154] ;  /* 0x0000550000047ab9 */ /* 0x000fe40000000800 */
[----:B------:R-:W-:Y:S01]  /*0530*/  VOTEU.ALL UP0, P0 ;  /* 0x00000000003f7886 */ /* 0x000fe20000000000 */
[----:B------:R-:W-:Y:S01]  /*0540*/  LOP3.LUT R9, R9, 0xfffffffc, RZ, 0xc0, !PT ;  /* 0xfffffffc09097812 */ /* 0x000fe200078ec0ff */
[----:B------:R-:W0:Y:S01]  /*0550*/  F2I.U32.TRUNC.NTZ R10, R10 ;  /* 0x0000000a000a7305 */ /* 0x000e22000020f000 */
[----:B------:R-:W-:Y:S02]  /*0560*/  VOTEU.ALL UP1, P0 ;  /* 0x00000000003f7886 */ /* 0x000fe40000020000 */
[----:B------:R-:W5:Y:S01]  /*0570*/  @!UP0 S2UR UR7, SR_CgaCtaId ;  /* 0x00000000000789c3 */ /* 0x000f620000008800 */
[----:B------:R-:W-:Y:S01]  /*0580*/  IMAD.IADD R9, R0, 0x1, -R9 ;  /* 0x0000000100097824 */ /* 0x000fe200078e0a09 */
[----:B------:R-:W-:Y:S01]  /*0590*/  SHF.R.S32.HI R0, RZ, 0x1f, R3 ;  /* 0x0000001fff007819 */ /* 0x000fe20000011403 */
[----:B------:R-:W-:Y:S01]  /*05a0*/  @!UP0 UMOV UR6, 0x400 ;  /* 0x0000040000068882 */ /* 0x000fe20000000000 */
[----:B---3--:R-:W-:Y:S01]  /*05b0*/  ISETP.EQ.U32.AND P2, PT, R13, 0x1, PT ;  /* 0x000000010d00780c */ /* 0x008fe20003f42070 */
[----:B------:R-:W-:Y:S01]  /*05c0*/  IMAD R19, R6, 0x4, R9 ;  /* 0x0000000406137824 */ /* 0x000fe200078e0209 */
[----:B--2---:R-:W-:-:S02]  /*05d0*/  I2FP.F32.U32 R12, R4 ;  /* 0x00000004000c7245 */ /* 0x004fc40000201000 */
[----:B------:R-:W2:Y:S01]  /*05e0*/  LDC R9, c[0x0][0x148] ;  /* 0x00005200ff097b82 */ /* 0x000ea20000000800 */
[----:B------:R-:W-:Y:S02]  /*05f0*/  LEA.HI R0, R0, R3, RZ, 0x2 ;  /* 0x0000000300007211 */ /* 0x000fe400078f10ff */
[----:B------:R-:W-:Y:S01]  /*0600*/  LEA.HI R6, R19, R19, RZ, 0x1 ;  /* 0x0000001313067211 */ /* 0x000fe200078f08ff */
[----:B0-----:R-:W-:Y:S02]  /*0610*/  IMAD.MOV R14, RZ, RZ, -R10 ;  /* 0x000000ffff0e7224 */ /* 0x001fe400078e0a0a */
[----:B------:R-:W-:Y:S01]  /*0620*/  FMUL R12, R12, UR4 ;  /* 0x000000040c0c7c20 */ /* 0x000fe20008400000 */
[----:B------:R-:W-:Y:S01]  /*0630*/  LOP3.LUT R0, R0, 0xfffffffc, RZ, 0xc0, !PT ;  /* 0xfffffffc00007812 */ /* 0x000fe200078ec0ff */
[----:B------:R-:W-:Y:S01]  /*0640*/  UMOV UR4, 0x20 ;  /* 0x0000002000047882 */ /* 0x000fe20000000000 */
[----:B------:R-:W-:Y:S01]  /*0650*/  LOP3.LUT R10, R6, 0xfffffffe, RZ, 0xc0, !PT ;  /* 0xfffffffe060a7812 */ /* 0x000fe200078ec0ff */
[----:B-1----:R-:W-:Y:S01]  /*0660*/  IMAD R6, R11, R14, UR8 ;  /* 0x000000080b067e24 */ /* 0x002fe2000f8e020e */
[----:B------:R-:W-:-:S04]  /*0670*/  @!UP0 UIADD3 UR4, -UR4, 0x100000, URZ ;  /* 0x0010000004048890 */ /* 0x000fc8000fffe13f */
[----:B------:R-:W-:Y:S02]  /*0680*/  @!UP0 USHF.L.U32 UR5, UR4, 0xb, URZ ;  /* 0x0000000b04058899 */ /* 0x000fe4000800063f */
[----:B------:R-:W-:Y:S01]  /*0690*/  @!UP0 USHF.L.U32 UR4, UR4, 0x1, URZ ;  /* 0x0000000104048899 */ /* 0x000fe2000800063f */
[----:B------:R-:W0:Y:S01]  /*06a0*/  F2I.U32.TRUNC.NTZ R12, R12 ;  /* 0x0000000c000c7305 */ /* 0x000e22000020f000 */
[----:B------:R-:W-:Y:S02]  /*06b0*/  IMAD.IADD R3, R3, 0x1, -R0 ;  /* 0x0000000103037824 */ /* 0x000fe400078e0a00 */
[C---:B------:R-:W-:Y:S02]  /*06c0*/  IMAD.IADD R11, R19.reuse, 0x1, -R10 ;  /* 0x00000001130b7824 */ /* 0x040fe400078e0a0a */
[----:B------:R-:W-:Y:S01]  /*06d0*/  IMAD.SHL.U32 R10, R19, 0x4, RZ ;  /* 0x00000004130a7824 */ /* 0x000fe200078e00ff */
[----:B-----5:R-:W-:Y:S01]  /*06e0*/  @!UP0 ULEA UR6, UR7, UR6, 0x18 ;  /* 0x0000000607068291 */ /* 0x020fe2000f8ec03f */
[----:B------:R-:W-:Y:S01]  /*06f0*/  ISETP.NE.AND P1, PT, R3, 0x3, PT ;  /* 0x000000030300780c */ /* 0x000fe20003f25270 */
[----:B------:R-:W-:Y:S01]  /*0700*/  VOTEU.ALL UP0, P0 ;  /* 0x00000000003f7886 */ /* 0x000fe20000000000 */
[----:B------:R-:W-:-:S02]  /*0710*/  ISETP.NE.AND P4, PT, R11, R6, PT ;  /* 0x000000060b00720c */ /* 0x000fc40003f85270 */
[----:B------:R-:W-:Y:S02]  /*0720*/  LOP3.LUT R19, R19, 0xc, R10, 0x78, !PT ;  /* 0x0000000c13137812 */ /* 0x000fe400078e780a */
[----:B------:R-:W-:Y:S01]  /*0730*/  LOP3.LUT P0, RZ, R8, 0x7, RZ, 0xc0, !PT ;  /* 0x0000000708ff7812 */ /* 0x000fe2000780c0ff */
[C---:B------:R-:W-:Y:S01]  /*0740*/  VIADD R8, R2.reuse, 0xffffffff ;  /* 0xffffffff02087836 */ /* 0x040fe20000000000 */
[----:B------:R-:W-:Y:S01]  /*0750*/  ISETP.EQ.OR P1, PT, R3, RZ, !P1 ;  /* 0x000000ff0300720c */ /* 0x000fe20004f22670 */
[----:B0-----:R-:W-:Y:S01]  /*0760*/  IMAD.MOV R23, RZ, RZ, -R12 ;  /* 0x000000ffff177224 */ /* 0x001fe200078e0a0c */
[----:B------:R-:W-:Y:S01]  /*0770*/  ISETP.LT.U32.AND P0, PT, R19, 0x2, !P0 ;  /* 0x000000021300780c */ /* 0x000fe20004701070 */
[----:B------:R-:W0:Y:S02]  /*0780*/  FENCE.VIEW.ASYNC.S ;  /* 0x00000000000073c6 */ /* 0x000e240000000000 */
[----:B0-----:R0:W1:Y:S01]  /*0790*/  @!UP0 SYNCS.EXCH.64 URZ, [UR6+0x90], UR4 ;  /* 0x00009004063f85b2 */ /* 0x0010620008000100 */
[----:B------:R-:W-:Y:S01]  /*07a0*/  ISETP.EQ.AND P1, PT, R2, RZ, P1 ;  /* 0x000000ff0200720c */ /* 0x000fe20000f22270 */
[----:B--2---:R-:W-:Y:S01]  /*07b0*/  IMAD R11, R9, R23, R4 ;  /* 0x00000017090b7224 */ /* 0x004fe200078e0204 */
[----:B------:R-:W-:-:S02]  /*07c0*/  ISETP.GE.U32.AND P6, PT, R8, 0x2, PT ;  /* 0x000000020800780c */ /* 0x000fc40003fc6070 */
[----:B------:R-:W-:Y:S02]  /*07d0*/  @P4 LEA.HI R0, R19, R19, RZ, 0x1 ;  /* 0x0000001313004211 */ /* 0x000fe400078f08ff */
[----:B------:R-:W-:Y:S02]  /*07e0*/  SEL R18, RZ, 0x1, !P1 ;  /* 0x00000001ff127807 */ /* 0x000fe40004800000 */
[----:B------:R-:W-:Y:S02]  /*07f0*/  @P4 SHF.R.S32.HI R0, RZ, 0x1, R0 ;  /* 0x00000001ff004819 */ /* 0x000fe40000011400 */
[----:B------:R-:W-:Y:S02]  /*0800*/  SEL R18, R18, 0x2, P6 ;  /* 0x0000000212127807 */ /* 0x000fe40003000000 */
[----:B------:R-:W-:Y:S02]  /*0810*/  @P4 ISETP.NE.AND P5, PT, R0, R11, PT ;  /* 0x0000000b0000420c */ /* 0x000fe40003fa5270 */
[----:B------:R-:W-:Y:S01]  /*0820*/  SEL R11, RZ, 0x1, !P0 ;  /* 0x00000001ff0b7807 */ /* 0x000fe20004000000 */
[----:B------:R0:W2:Y:S01]  /*0830*/  @!UP1 SYNCS.EXCH.64 URZ, [UR6+0x98], UR4 ;  /* 0x00009804063f95b2 */ /* 0x0000a20008000100 */
[----:B------:R-:W-:Y:S01]  /*0840*/  @P4 SEL R22, RZ, 0x1, P5 ;  /* 0x00000001ff164807 */ /* 0x000fe20002800000 */
[----:B------:R-:W-:Y:S01]  /*0850*/  NOP ;  /* 0x0000000000007918 */ /* 0x000fe20000000000 */
[----:B------:R-:W-:-:S02]  /*0860*/  LOP3.LUT R0, R71, 0x7f, RZ, 0xc0, !PT ;  /* 0x0000007f47007812 */ /* 0x000fc400078ec0ff */
[----:B------:R-:W-:Y:S01]  /*0870*/  LOP3.LUT R22, R22, R11, RZ, 0xc0, !PT ;  /* 0x0000000b16167212 */ /* 0x000fe200078ec0ff */
[----:B01----:R-:W-:Y:S06]  /*0880*/  @!P2 BRA `(.L_x_4) ;  /* 0x000000000008a947 */ /* 0x003fec0003800000 */
[----:B--2-4-:R-:W-:Y:S01]  /*0890*/  UCGABAR_ARV ;  /* 0x00000000000079c7 */ /* 0x014fe20008000000 */
[----:B------:R-:W-:Y:S05]  /*08a0*/  BRA `(.L_x_5) ;  /* 0x0000000000047947 */ /* 0x000fea0003800000 */
.L_x_4:
[----:B--2-4-:R-:W-:Y:S01]  /*08b0*/  NOP ;  /* 0x0000000000007918 */ /* 0x014fe20000000000 */
.L_x_5:
[----:B------:R-:W0:Y:S01]  /*08c0*/  LDC R2, c[0x0][0x65c] ;  /* 0x00019700ff027b82 */ /* 0x000e220000000800 */
[----:B------:R-:W-:Y:S02]  /*08d0*/  IMAD.U32 R10, RZ, RZ, UR8 ;  /* 0x00000008ff0a7e24 */ /* 0x000fe4000f8e00ff */
[----:B------:R-:W-:Y:S01]  /*08e0*/  IMAD.MOV.U32 R11, RZ, RZ, RZ ;  /* 0x000000ffff0b7224 */ /* 0x000fe200078e00ff */
[----:B0-----:R-:W-:-:S04]  /*08f0*/  ISETP.NE.AND P1, PT, R2, 0x1, PT ;  /* 0x000000010200780c */ /* 0x001fc80003f25270 */
[----:B------:R-:W-:-:S09]  /*0900*/  P2R R5, PR, RZ, 0x2 ;  /* 0x00000002ff057803 */ /* 0x000fd20000000000 */
[----:B------:R-:W0:Y:S01]  /*0910*/  @P1 LDC R17, c[0x0][0x10] ;  /* 0x00000400ff111b82 */ /* 0x000e220000000800 */
[----:B------:R-:W-:Y:S02]  /*0920*/  @P1 IMAD.MOV.U32 R5, RZ, RZ, RZ ;  /* 0x000000ffff051224 */ /* 0x000fe400078e00ff */
[----:B------:R-:W-:-:S05]  /*0930*/  @P1 IMAD.MOV.U32 R15, RZ, RZ, RZ ;  /* 0x000000ffff0f1224 */ /* 0x000fca00078e00ff */
[----:B------:R-:W1:Y:S01]  /*0940*/  @!P1 LDC R13, c[0x0][0xc] ;  /* 0x00000300ff0d9b82 */ /* 0x000e620000000800 */
[----:B------:R-:W-:Y:S01]  /*0950*/  ULDC UR4, c[0x0][0xc] ;  /* 0x0000030000047ab9 */ /* 0x000fe20000000800 */
[----:B------:R-:W-:Y:S01]  /*0960*/  ULDC UR5, c[0x0][0x10] ;  /* 0x0000040000057ab9 */ /* 0x000fe20000000800 */
[----:B------:R-:W-:Y:S01]  /*0970*/  ULDC UR6, c[0x0][0x14] ;  /* 0x0000050000067ab9 */ /* 0x000fe20000000800 */
[----:B------:R-:W-:-:S04]  /*0980*/  UIMAD.WIDE.U32 UR4, UR4, UR5, URZ ;  /* 0x00000005040472a5 */ /* 0x000fc8000f8e003f */
[----:B------:R-:W-:Y:S02]  /*0990*/  UIMAD.WIDE.U32 UR36, UR4, UR6, URZ ;  /* 0x00000006042472a5 */ /* 0x000fe4000f8e003f */
[----:B------:R-:W-:-:S04]  /*09a0*/  UIMAD UR42, UR5, UR6, URZ ;  /* 0x00000006052a72a4 */ /* 0x000fc8000f8e023f */
[----:B------:R-:W-:Y:S01]  /*09b0*/  UIADD3 UR42, UR37, UR42, URZ ;  /* 0x0000002a252a7290 */ /* 0x000fe2000fffe03f */
[----:B0-----:R-:W-:-:S04]  /*09c0*/  @P1 IMAD.WIDE.U32 R16, R17, UR8, R4 ;  /* 0x0000000811101c25 */ /* 0x001fc8000f8e0004 */
[----:B------:R-:W-:Y:S02]  /*09d0*/  @P1 IMAD.IADD R17, R17, 0x1, R15 ;  /* 0x0000000111111824 */ /* 0x000fe400078e020f */
[----:B-1----:R-:W-:-:S04]  /*09e0*/  @!P1 IMAD.WIDE.U32 R10, R4, R13, R10 ;  /* 0x0000000d040a9225 */ /* 0x002fc800078e000a */
[----:B------:R-:W-:Y:S02]  /*09f0*/  @!P1 IMAD.MOV.U32 R16, RZ, RZ, R10 ;  /* 0x000000ffff109224 */ /* 0x000fe400078e000a */
[----:B------:R-:W-:Y:S01]  /*0a00*/  @!P1 IMAD.MOV.U32 R17, RZ, RZ, R11 ;  /* 0x000000ffff119224 */ /* 0x000fe200078e000b */
[----:B------:R-:W-:Y:S06]  /*0a10*/  @!P2 BRA `(.L_x_6) ;  /* 0x00000000000ca947 */ /* 0x000fec0003800000 */
[----:B------:R-:W-:Y:S01]  /*0a20*/  UCGABAR_WAIT ;  /* 0x0000000000007dc7 */ /* 0x000fe20008000000 */
[----:B------:R-:W-:Y:S01]  /*0a30*/  CCTL.IVALL ;  /* 0x00000000ff00798f */ /* 0x000fe20002000000 */
[----:B------:R-:W-:Y:S05]  /*0a40*/  BRA `(.L_x_7) ;  /* 0x0000000000047947 */ /* 0x000fea0003800000 */
.L_x_6:
[----:B------:R-:W-:Y:S06]  /*0a50*/  BAR.SYNC.DEFER_BLOCKING 0x0 ;  /* 0x0000000000007b1d */ /* 0x000fec0000010000 */
.L_x_7:
[----:B------:R-:W-:Y:S05]  /*0a60*/  @!P3 BRA `(.L_x_8) ;  /* 0x00000054000cb947 */ /* 0x000fea0003800000 */
[----:B------:R-:W-:-:S13]  /*0a70*/  ISETP.GT.U32.AND P0, PT, R8, 0x1, PT ;  /* 0x000000010800780c */ /* 0x000fda0003f04070 */
[----:B------:R-:W-:Y:S05]  /*0a80*/  @P0 EXIT ;  /* 0x000000000000094d */ /* 0x000fea0003800000 */
[----:B------:R-:W-:Y:S01]  /*0a90*/  ULDC.64 UR4, c[0x0][0x650] ;  /* 0x0001940000047ab9 */ /* 0x000fe20000000a00 */
[----:B------:R-:W-:Y:S01]  /*0aa0*/  PRMT R3, RZ, 0x7610, R3 ;  /* 0x00007610ff037816 */ /* 0x000fe20000000003 */
[----:B------:R-:W-:Y:S01]  /*0ab0*/  IMAD.MOV.U32 R77, RZ, RZ, -0x1 ;  /* 0xffffffffff4d7424 */ /* 0x000fe200078e00ff */
[----:B------:R-:W-:Y:S01]  /*0ac0*/  ISETP.GE.U32.AND P0, PT, R16, UR4, PT ;  /* 0x0000000410007c0c */ /* 0x000fe2000bf06070 */
[----:B------:R-:W-:Y:S02]  /*0ad0*/  IMAD.MOV.U32 R76, RZ, RZ, -0x1 ;  /* 0xffffffffff4c7424 */ /* 0x000fe400078e00ff */
[----:B------:R-:W-:Y:S01]  /*0ae0*/  IMAD.MOV.U32 R75, RZ, RZ, -0x1 ;  /* 0xffffffffff4b7424 */ /* 0x000fe200078e00ff */
[----:B------:R-:W-:-:S13]  /*0af0*/  ISETP.GE.U32.AND.EX P0, PT, R17, UR5, PT, P0 ;  /* 0x0000000511007c0c */ /* 0x000fda000bf06100 */
[----:B------:R-:W-:Y:S05]  /*0b00*/  @P0 BRA `(.L_x_9) ;  /* 0x0000000400280947 */ /* 0x000fea0003800000 */
[----:B------:R-:W0:Y:S01]  /*0b10*/  LDC.64 R24, c[0x0][0x628] ;  /* 0x00018a00ff187b82 */ /* 0x000e220000000a00 */
[----:B------:R-:W-:Y:S02]  /*0b20*/  IMAD.MOV.U32 R10, RZ, RZ, R16 ;  /* 0x000000ffff0a7224 */ /* 0x000fe400078e0010 */
[----:B------:R-:W-:-:S05]  /*0b30*/  IMAD.MOV.U32 R11, RZ, RZ, R17 ;  /* 0x000000ffff0b7224 */ /* 0x000fca00078e0011 */
[----:B------:R-:W1:Y:S08]  /*0b40*/  LDC R8, c[0x0][0x630] ;  /* 0x00018c00ff087b82 */ /* 0x000e700000000800 */
[----:B------:R-:W2:Y:S01]  /*0b50*/  LDC.64 R26, c[0x0][0x620] ;  /* 0x00018800ff1a7b82 */ /* 0x000ea20000000a00 */
[----:B0-----:R-:W-:-:S04]  /*0b60*/  ISETP.NE.U32.AND P0, PT, R24, RZ, PT ;  /* 0x000000ff1800720c */ /* 0x001fc80003f05070 */
[----:B------:R-:W-:-:S13]  /*0b70*/  ISETP.NE.AND.EX P0, PT, R25, RZ, PT, P0 ;  /* 0x000000ff1900720c */ /* 0x000fda0003f05300 */
[----:B-12---:R-:W-:Y:S05]  /*0b80*/  @!P0 BRA `(.L_x_10) ;  /* 0x0000000000288947 */ /* 0x006fea0003800000 */
[----:B------:R-:W0:Y:S02]  /*0b90*/  LDC R3, c[0x0][0x634] ;  /* 0x00018d00ff037b82 */ /* 0x000e240000000800 */
[----:B0-----:R-:W-:-:S05]  /*0ba0*/  IADD3 R3, P0, R16, R3, RZ ;  /* 0x0000000310037210 */ /* 0x001fca0007f1e0ff */
[----:B------:R-:W-:-:S04]  /*0bb0*/  IMAD.X R21, RZ, RZ, R17, P0 ;  /* 0x000000ffff157224 */ /* 0x000fc800000e0611 */
[----:B------:R-:W-:-:S04]  /*0bc0*/  IMAD.WIDE.U32 R10, R21, R24, RZ ;  /* 0x00000018150a7225 */ /* 0x000fc800078e00ff */
[----:B------:R-:W-:-:S04]  /*0bd0*/  IMAD.WIDE.U32 R12, P0, R3, R25, R10 ;  /* 0x00000019030c7225 */ /* 0x000fc8000780000a */
[----:B------:R-:W-:-:S04]  /*0be0*/  IMAD.WIDE.U32 R10, R3, R24, RZ ;  /* 0x00000018030a7225 */ /* 0x000fc800078e00ff */
[----:B------:R-:W-:Y:S01]  /*0bf0*/  IMAD.X R15, RZ, RZ, RZ, P0 ;  /* 0x000000ffff0f7224 */ /* 0x000fe200000e06ff */
[----:B------:R-:W-:Y:S01]  /*0c00*/  IADD3 RZ, P0, R11, R12, RZ ;  /* 0x0000000c0bff7210 */ /* 0x000fe20007f1e0ff */
[----:B------:R-:W-:-:S04]  /*0c10*/  IMAD.MOV.U32 R14, RZ, RZ, R13 ;  /* 0x000000ffff0e7224 */ /* 0x000fc800078e000d */
[----:B------:R-:W-:-:S08]  /*0c20*/  IMAD.WIDE.U32.X R10, R21, R25, R14, P0 ;  /* 0x00000019150a7225 */ /* 0x000fd000000e040e */
.L_x_10:
[----:B------:R-:W0:Y:S01]  /*0c30*/  LDC.64 R30, c[0x0][0x640] ;  /* 0x00019000ff1e7b82 */ /* 0x000e220000000a00 */
[-CC-:B------:R-:W-:Y:S01]  /*0c40*/  SHF.R.U64 R75, R10, R8.reuse, R11.reuse ;  /* 0x000000080a4b7219 */ /* 0x180fe2000000120b */
[----:B------:R-:W-:Y:S01]  /*0c50*/  IMAD R29, R9, R23, R4 ;  /* 0x00000017091d7224 */ /* 0x000fe200078e0204 */
[----:B------:R-:W-:Y:S01]  /*0c60*/  SHF.R.U32.HI R3, RZ, R8, R11 ;  /* 0x00000008ff037219 */ /* 0x000fe2000001160b */
[----:B------:R-:W-:Y:S01]  /*0c70*/  IMAD.MOV.U32 R23, RZ, RZ, 0x1 ;  /* 0x00000001ff177424 */ /* 0x000fe200078e00ff */
[----:B------:R-:W-:-:S03]  /*0c80*/  IADD3 R5, P0, RZ, -R75, RZ ;  /* 0x8000004bff057210 */ /* 0x000fc60007f1e0ff */
[----:B------:R-:W1:Y:S02]  /*0c90*/  LDC R12, c[0x0][0x618] ;  /* 0x00018600ff0c7b82 */ /* 0x000e640000000800 */
[----:B------:R-:W-:Y:S02]  /*0ca0*/  IMAD.X R3, RZ, RZ, ~R3, P0 ;  /* 0x000000ffff037224 */ /* 0x000fe400000e0e03 */
[----:B------:R-:W-:-:S04]  /*0cb0*/  IMAD.WIDE.U32 R10, R5, R26, R16 ;  /* 0x0000001a050a7225 */ /* 0x000fc800078e0010 */
[----:B------:R-:W2:Y:S01]  /*0cc0*/  LDC R20, c[0x0][0x608] ;  /* 0x00018200ff147b82 */ /* 0x000ea20000000800 */
[----:B------:R-:W-:Y:S02]  /*0cd0*/  IMAD R8, R3, R26, RZ ;  /* 0x0000001a03087224 */ /* 0x000fe400078e02ff */
[----:B------:R-:W-:Y:S02]  /*0ce0*/  IMAD.MOV.U32 R3, RZ, RZ, -0x1 ;  /* 0xffffffffff037424 */ /* 0x000fe400078e00ff */
[----:B------:R-:W-:-:S03]  /*0cf0*/  IMAD R5, R5, R27, R8 ;  /* 0x0000001b05057224 */ /* 0x000fc600078e0208 */
[----:B------:R-:W3:Y:S01]  /*0d00*/  LDC R28, c[0x0][0x658] ;  /* 0x00019600ff1c7b82 */ /* 0x000ee20000000800 */
[----:B------:R-:W-:Y:S01]  /*0d10*/  IMAD.IADD R5, R11, 0x1, R5 ;  /* 0x000000010b057824 */ /* 0x000fe200078e0205 */
[----:B0-----:R-:W-:-:S04]  /*0d20*/  ISETP.NE.U32.AND P0, PT, R30, RZ, PT ;  /* 0x000000ff1e00720c */ /* 0x001fc80003f05070 */
[----:B------:R-:W-:Y:S02]  /*0d30*/  ISETP.NE.AND.EX P0, PT, R31, RZ, PT, P0 ;  /* 0x000000ff1f00720c */ /* 0x000fe40003f05300 */
[----:B------:R-:W0:Y:S01]  /*0d40*/  LDC R24, c[0x0][0x600] ;  /* 0x00018000ff187b82 */ /* 0x000e220000000800 */
[-CC-:B-1----:R-:W-:Y:S02]  /*0d50*/  SHF.R.U64 R14, R10, R12.reuse, R5.reuse ;  /* 0x0000000c0a0e7219 */ /* 0x182fe40000001205 */
[----:B------:R-:W-:-:S05]  /*0d60*/  SHF.R.U32.HI R5, RZ, R12, R5 ;  /* 0x0000000cff057219 */ /* 0x000fca0000011605 */
[----:B------:R-:W1:Y:S01]  /*0d70*/  LDC R15, c[0x0][0x648] ;  /* 0x00019200ff0f7b82 */ /* 0x000e620000000800 */
[-CC-:B--2---:R-:W-:Y:S02]  /*0d80*/  SHF.R.U64 R27, R14, R20.reuse, R5.reuse ;  /* 0x000000140e1b7219 */ /* 0x184fe40000001205 */
[----:B------:R-:W-:-:S05]  /*0d90*/  SHF.R.U32.HI R5, RZ, R20, R5 ;  /* 0x00000014ff057219 */ /* 0x000fca0000011605 */
[----:B------:R-:W2:Y:S01]  /*0da0*/  LDC R21, c[0x0][0x638] ;  /* 0x00018e00ff157b82 */ /* 0x000ea20000000800 */
[-CC-:B---3--:R-:W-:Y:S02]  /*0db0*/  SHF.R.U64 R20, R27, R28.reuse, R5.reuse ;  /* 0x0000001c1b147219 */ /* 0x188fe40000001205 */
[-C--:B------:R-:W-:Y:S02]  /*0dc0*/  SHF.L.U32 R3, R3, R28.reuse, RZ ;  /* 0x0000001c03037219 */ /* 0x080fe400000006ff */
[----:B------:R-:W-:Y:S01]  /*0dd0*/  SHF.R.U32.HI R5, RZ, R28, R5 ;  /* 0x0000001cff057219 */ /* 0x000fe20000011605 */
[----:B------:R-:W-:Y:S01]  /*0de0*/  IMAD.MOV.U32 R4, RZ, RZ, R20 ;  /* 0x000000ffff047224 */ /* 0x000fe200078e0014 */
[----:B------:R-:W-:Y:S01]  /*0df0*/  LOP3.LUT R12, RZ, R3, RZ, 0x33, !PT ;  /* 0x00000003ff0c7212 */ /* 0x000fe200078e33ff */
[----:B------:R-:W3:Y:S01]  /*0e00*/  LDC R25, c[0x0][0x610] ;  /* 0x00018400ff197b82 */ /* 0x000ee20000000800 */
[----:B------:R-:W-:Y:S05]  /*0e10*/  @!P0 BRA `(.L_x_11) ;  /* 0x0000000000288947 */ /* 0x000fea0003800000 */
[----:B------:R-:W4:Y:S02]  /*0e20*/  LDC R3, c[0x0][0x64c] ;  /* 0x00019300ff037b82 */ /* 0x000f240000000800 */
[----:B----4-:R-:W-:-:S05]  /*0e30*/  IADD3 R3, P0, R20, R3, RZ ;  /* 0x0000000314037210 */ /* 0x010fca0007f1e0ff */
        /* <DEDUP_REMOVED lines=8> */
.L_x_11:
[----:B-1----:R-:W-:Y:S01]  /*0ec0*/  SHF.R.U64 R4, R4, R15, R5 ;  /* 0x0000000f04047219 */ /* 0x002fe20000001205 */
[----:B0-----:R-:W-:Y:S01]  /*0ed0*/  VIADD R5, R24, 0xffffffff ;  /* 0xffffffff18057836 */ /* 0x001fe20000000000 */
[----:B------:R-:W-:Y:S02]  /*0ee0*/  SHF.L.U32 R3, R23, R28, RZ ;  /* 0x0000001c17037219 */ /* 0x000fe400000006ff */
[----:B------:R-:W-:Y:S01]  /*0ef0*/  LOP3.LUT R12, R27, R12, RZ, 0xc0, !PT ;  /* 0x0000000c1b0c7212 */ /* 0x000fe200078ec0ff */
[----:B------:R-:W-:Y:S01]  /*0f00*/  IMAD.MOV R8, RZ, RZ, -R4 ;  /* 0x000000ffff087224 */ /* 0x000fe200078e0a04 */
[----:B------:R-:W-:Y:S02]  /*0f10*/  SEL R6, R6, R29, !P1 ;  /* 0x0000001d06067207 */ /* 0x000fe40004800000 */
[----:B------:R-:W-:Y:S01]  /*0f20*/  LOP3.LUT R5, R14, R5, RZ, 0xc0, !PT ;  /* 0x000000050e057212 */ /* 0x000fe200078ec0ff */
[----:B------:R-:W-:Y:S02]  /*0f30*/  IMAD R9, R3, R4, R12 ;  /* 0x0000000403097224 */ /* 0x000fe400078e020c */
[----:B--2---:R-:W-:-:S02]  /*0f40*/  IMAD R3, R8, R21, R20 ;  /* 0x0000001508037224 */ /* 0x004fc400078e0214 */
[----:B---3--:R-:W-:Y:S02]  /*0f50*/  IMAD R6, R9, R25, R6 ;  /* 0x0000001909067224 */ /* 0x008fe400078e0206 */
[----:B------:R-:W-:Y:S02]  /*0f60*/  IMAD R77, R3, R24, R5 ;  /* 0x00000018034d7224 */ /* 0x000fe400078e0205 */
[----:B------:R-:W-:-:S03]  /*0f70*/  IMAD.MOV.U32 R4, RZ, RZ, 0x1 ;  /* 0x00000001ff047424 */ /* 0x000fc600078e00ff */
[----:B------:R-:W-:Y:S02]  /*0f80*/  SEL R76, R77, R6, !P1 ;  /* 0x000000064d4c7207 */ /* 0x000fe40004800000 */
[----:B------:R-:W-:Y:S02]  /*0f90*/  PRMT R3, R4, 0x7610, R3 ;  /* 0x0000761004037816 */ /* 0x000fe40000000003 */
[----:B------:R-:W-:-:S07]  /*0fa0*/  SEL R77, R6, R77, !P1 ;  /* 0x0000004d064d7207 */ /* 0x000fce0004800000 */
.L_x_9:
[----:B------:R-:W-:-:S08]  /*0fb0*/  NOP ;  /* 0x0000000000007918 */ /* 0x000fd00000000000 */
[----:B------:R-:W0:Y:S02]  /*0fc0*/  USETMAXREG.TRY_ALLOC.CTAPOOL UP0, 0xe8 ;  /* 0x000000e8000079c8 */ /* 0x000e240008000600 */
[----:B0-----:R-:W-:-:S13]  /*0fd0*/  PLOP3.LUT P0, PT, PT, PT, UP0, 0x80, 0x0 ;  /* 0x000000000000781c */ /* 0x001fda0003f0f008 */
[----:B------:R-:W-:Y:S05]  /*0fe0*/  @!P0 BRA `(.L_x_9) ;  /* 0xfffffffc00f08947 */ /* 0x000fea000383ffff */
[----:B------:R-:W-:Y:S01]  /*0ff0*/  ULDC.64 UR4, c[0x0][0x598] ;  /* 0x0001660000047ab9 */ /* 0x000fe20000000a00 */
[----:B------:R-:W-:Y:S01]  /*1000*/  ULDC.64 UR38, c[0x0][0x208] ;  /* 0x0000820000267ab9 */ /* 0x000fe20000000a00 */
[----:B------:R-:W-:-:S04]  /*1010*/  ISETP.NE.U32.AND P0, PT, RZ, UR4, PT ;  /* 0x00000004ff007c0c */ /* 0x000fc8000bf05070 */
[----:B------:R-:W-:-:S13]  /*1020*/  ISETP.NE.AND.EX P0, PT, RZ, UR5, PT, P0 ;  /* 0x00000005ff007c0c */ /* 0x000fda000bf05300 */
[----:B------:R-:W-:Y:S05]  /*1030*/  @!P0 BRA `(.L_x_12) ;  /* 0x00000000001c8947 */ /* 0x000fea0003800000 */
[----:B------:R-:W0:Y:S02]  /*1040*/  LDC.64 R4, c[0x0][0x598] ;  /* 0x00016600ff047b82 */ /* 0x000e240000000a00 */
[----:B0-----:R-:W2:Y:S02]  /*1050*/  LDG.E.64 R4, desc[UR38][R4.64] ;  /* 0x0000002604047981 */ /* 0x001ea4000c1e1b00 */
[----:B--2---:R-:W-:-:S04]  /*1060*/  ISETP.NE.U32.AND P0, PT, R4, RZ, PT ;  /* 0x000000ff0400720c */ /* 0x004fc80003f05070 */
[----:B------:R-:W-:-:S13]  /*1070*/  ISETP.NE.AND.EX P0, PT, R5, RZ, PT, P0 ;  /* 0x000000ff0500720c */ /* 0x000fda0003f05300 */
[----:B------:R-:W-:Y:S05]  /*1080*/  @!P0 BRA `(.L_x_12) ;  /* 0x0000000000088947 */ /* 0x000fea0003800000 */
[----:B------:R0:W5:Y:S01]  /*1090*/  LD.E R23, desc[UR38][R4.64] ;  /* 0x0000002604177980 */ /* 0x000162000c101900 */
[----:B------:R-:W-:Y:S05]  /*10a0*/  BRA `(.L_x_13) ;  /* 0x0000000000247947 */ /* 0x000fea0003800000 */
.L_x_12:
[----:B------:R-:W-:Y:S02]  /*10b0*/  ULDC.64 UR4, c[0x0][0x588] ;  /* 0x0001620000047ab9 */ /* 0x000fe40000000a00 */
[----:B------:R-:W-:-:S04]  /*10c0*/  ISETP.NE.U32.AND P0, PT, RZ, UR4, PT ;  /* 0x00000004ff007c0c */ /* 0x000fc8000bf05070 */
[----:B------:R-:W-:-:S13]  /*10d0*/  ISETP.NE.AND.EX P0, PT, RZ, UR5, PT, P0 ;  /* 0x00000005ff007c0c */ /* 0x000fda000bf05300 */
[----:B------:R-:W-:Y:S05]  /*10e0*/  @!P0 BRA `(.L_x_14) ;  /* 0x00000000000c8947 */ /* 0x000fea0003800000 */
[----:B------:R-:W0:Y:S02]  /*10f0*/  LDC.64 R4, c[0x0][0x588] ;  /* 0x00016200ff047b82 */ /* 0x000e240000000a00 */
[----:B0-----:R1:W5:Y:S01]  /*1100*/  LDG.E R23, desc[UR38][R4.64] ;  /* 0x0000002604177981 */ /* 0x001362000c1e1900 */
[----:B------:R-:W-:Y:S05]  /*1110*/  BRA `(.L_x_13) ;  /* 0x0000000000087947 */ /* 0x000fea0003800000 */
.L_x_14:
[----:B------:R-:W-:Y:S02]  /*1120*/  ULDC UR4, c[0x0][0x580] ;  /* 0x0001600000047ab9 */ /* 0x000fe40000000800 */
[----:B------:R-:W-:-:S07]  /*1130*/  IMAD.U32 R23, RZ, RZ, UR4 ;  /* 0x00000004ff177e24 */ /* 0x000fce000f8e00ff */
.L_x_13:
[----:B------:R-:W-:Y:S02]  /*1140*/  ULDC.64 UR4, c[0x0][0x5a0] ;  /* 0x0001680000047ab9 */ /* 0x000fe40000000a00 */
[----:B------:R-:W-:-:S04]  /*1150*/  ISETP.NE.U32.AND P0, PT, RZ, UR4, PT ;  /* 0x00000004ff007c0c */ /* 0x000fc8000bf05070 */
[----:B------:R-:W-:-:S13]  /*1160*/  ISETP.NE.AND.EX P0, PT, RZ, UR5, PT, P0 ;  /* 0x00000005ff007c0c */ /* 0x000fda000bf05300 */
[----:B------:R-:W-:Y:S05]  /*1170*/  @!P0 BRA `(.L_x_15) ;  /* 0x00000000001c8947 */ /* 0x000fea0003800000 */
[----:B01----:R-:W0:Y:S02]  /*1180*/  LDC.64 R4, c[0x0][0x5a0] ;  /* 0x00016800ff047b82 */ /* 0x003e240000000a00 */
[----:B0-----:R-:W2:Y:S02]  /*1190*/  LDG.E.64 R4, desc[UR38][R4.64] ;  /* 0x0000002604047981 */ /* 0x001ea4000c1e1b00 */
[----:B--2---:R-:W-:-:S04]  /*11a0*/  ISETP.NE.U32.AND P0, PT, R4, RZ, PT ;  /* 0x000000ff0400720c */ /* 0x004fc80003f05070 */
[----:B------:R-:W-:-:S13]  /*11b0*/  ISETP.NE.AND.EX P0, PT, R5, RZ, PT, P0 ;  /* 0x000000ff0500720c */ /* 0x000fda0003f05300 */
[----:B------:R-:W-:Y:S05]  /*11c0*/  @!P0 BRA `(.L_x_15) ;  /* 0x0000000000088947 */ /* 0x000fea0003800000 */
[----:B------:R0:W5:Y:S01]  /*11d0*/  LD.E R66, desc[UR38][R4.64] ;  /* 0x0000002604427980 */ /* 0x000162000c101900 */
[----:B------:R-:W-:Y:S05]  /*11e0*/  BRA `(.L_x_16) ;  /* 0x0000000000247947 */ /* 0x000fea0003800000 */
.L_x_15:
[----:B------:R-:W-:Y:S02]  /*11f0*/  ULDC.64 UR4, c[0x0][0x590] ;  /* 0x0001640000047ab9 */ /* 0x000fe40000000a00 */
[----:B------:R-:W-:-:S04]  /*1200*/  ISETP.NE.U32.AND P0, PT, RZ, UR4, PT ;  /* 0x00000004ff007c0c */ /* 0x000fc8000bf05070 */
[----:B------:R-:W-:-:S13]  /*1210*/  ISETP.NE.AND.EX P0, PT, RZ, UR5, PT, P0 ;  /* 0x00000005ff007c0c */ /* 0x000fda000bf05300 */
[----:B------:R-:W-:Y:S05]  /*1220*/  @!P0 BRA `(.L_x_17) ;  /* 0x00000000000c8947 */ /* 0x000fea0003800000 */
[----:B------:R-:W2:Y:S02]  /*1230*/  LDC.64 R66, c[0x0][0x590] ;  /* 0x00016400ff427b82 */ /* 0x000ea40000000a00 */
[----:B--2---:R2:W5:Y:S01]  /*1240*/  LDG.E R66, desc[UR38][R66.64] ;  /* 0x0000002642427981 */ /* 0x004562000c1e1900 */
[----:B------:R-:W-:Y:S05]  /*1250*/  BRA `(.L_x_16) ;  /* 0x0000000000087947 */ /* 0x000fea0003800000 */
.L_x_17:
[----:B------:R-:W-:Y:S02]  /*1260*/  ULDC UR4, c[0x0][0x584] ;  /* 0x0001610000047ab9 */ /* 0x000fe40000000800 */
[----:B------:R-:W-:-:S07]  /*1270*/  IMAD.U32 R66, RZ, RZ, UR4 ;  /* 0x00000004ff427e24 */ /* 0x000fce000f8e00ff */
.L_x_16:
[----:B------:R-:W-:-:S13]  /*1280*/  LOP3.LUT P0, RZ, R3, 0xff, RZ, 0xc0, !PT ;  /* 0x000000ff03ff7812 */ /* 0x000fda000780c0ff */
[----:B------:R-:W-:Y:S05]  /*1290*/  @!P0 EXIT ;  /* 0x000000000000894d */ /* 0x000fea0003800000 */
[----:B------:R-:W3:Y:S01]  /*12a0*/  LDC R68, c[0x0][0x658] ;  /* 0x00019600ff447b82 */ /* 0x000ee20000000800 */
[----:B------:R-:W-:Y:S01]  /*12b0*/  ULDC.64 UR6, c[0x0][0x288] ;  /* 0x0000a20000067ab9 */ /* 0x000fe20000000a00 */
[----:B------:R-:W-:Y:S01]  /*12c0*/  LOP3.LUT R7, R7, 0x1, RZ, 0xc0, !PT ;  /* 0x0000000107077812 */ /* 0x000fe200078ec0ff */
[----:B------:R-:W-:Y:S01]  /*12d0*/  UIADD3 UR4, UR7, 0x3f, URZ ;  /* 0x0000003f07047890 */ /* 0x000fe2000fffe03f */
[----:B------:R-:W-:Y:S01]  /*12e0*/  SHF.R.U32.HI R3, RZ, 0x2, R71 ;  /* 0x00000002ff037819 */ /* 0x000fe20000011647 */
[----:B01----:R-:W-:Y:S01]  /*12f0*/  IMAD.U32 R4, RZ, RZ, UR6 ;  /* 0x00000006ff047e24 */ /* 0x003fe2000f8e00ff */
[----:B------:R-:W-:Y:S01]  /*1300*/  SHF.R.U32.HI R0, RZ, 0x1, R0 ;  /* 0x00000001ff007819 */ /* 0x000fe20000011600 */
[----:B------:R-:W-:Y:S01]  /*1310*/  USHF.R.S32.HI UR5, URZ, 0x1f, UR4 ;  /* 0x0000001f3f057899 */ /* 0x000fe20008011404 */
[----:B------:R-:W0:Y:S01]  /*1320*/  LDC.64 R8, c[0x0][0x5c8] ;  /* 0x00017200ff087b82 */ /* 0x000e220000000a00 */
[----:B--2---:R-:W-:Y:S01]  /*1330*/  LOP3.LUT R67, R71, 0x3, RZ, 0xc0, !PT ;  /* 0x0000000347437812 */ /* 0x004fe200078ec0ff */
[----:B------:R-:W-:Y:S01]  /*1340*/  IMAD.SHL.U32 R64, R7, 0x40, RZ ;  /* 0x0000004007407824 */ /* 0x000fe200078e00ff */
[----:B------:R-:W-:Y:S01]  /*1350*/  LOP3.LUT R3, R3, 0x7, RZ, 0xc0, !PT ;  /* 0x0000000703037812 */ /* 0x000fe200078ec0ff */
[----:B------:R-:W-:Y:S01]  /*1360*/  ULEA.HI UR5, UR5, UR4, URZ, 0x6 ;  /* 0x0000000405057291 */ /* 0x000fe2000f8f303f */
[----:B------:R-:W-:Y:S01]  /*1370*/  LOP3.LUT R0, R0, 0x30, RZ, 0xc0, !PT ;  /* 0x0000003000007812 */ /* 0x000fe200078ec0ff */
[----:B------:R-:W-:Y:S01]  /*1380*/  IMAD R67, R67, -0x2, R4 ;  /* 0xfffffffe43437824 */ /* 0x000fe200078e0204 */
[--C-:B------:R-:W-:Y:S01]  /*1390*/  LOP3.LUT R64, R64, 0x40, R3.reuse, 0xe2, !PT ;  /* 0x0000004040407812 */ /* 0x100fe200078ee203 */
[----:B------:R-:W-:Y:S01]  /*13a0*/  USHF.R.S32.HI UR43, URZ, 0x6, UR5 ;  /* 0x000000063f2b7899 */ /* 0x000fe20008011405 */
[----:B------:R-:W-:Y:S01]  /*13b0*/  IADD3 R4, RZ, -R0, -R3 ;  /* 0x80000000ff047210 */ /* 0x000fe20007ffe803 */
[----:B------:R-:W-:Y:S01]  /*13c0*/  IMAD.MOV.U32 R3, RZ, RZ, -0x1 ;  /* 0xffffffffff037424 */ /* 0x000fe200078e00ff */
[----:B------:R-:W-:Y:S01]  /*13d0*/  LOP3.LUT R72, R71, 0x80, RZ, 0xc0, !PT ;  /* 0x0000008047487812 */ /* 0x000fe200078ec0ff */
[----:B------:R-:W-:Y:S01]  /*13e0*/  IMAD.MOV.U32 R5, RZ, RZ, 0x1 ;  /* 0x00000001ff057424 */ /* 0x000fe200078e00ff */
[----:B------:R-:W-:Y:S01]  /*13f0*/  UISETP.LT.AND UP0, UPT, UR43, 0x1, UPT ;  /* 0x000000012b00788c */ /* 0x000fe2000bf01270 */
[----:B------:R-:W-:Y:S01]  /*1400*/  IMAD R4, R7, -0x40, R4 ;  /* 0xffffffc007047824 */ /* 0x000fe200078e0204 */
[----:B------:R-:W-:Y:S01]  /*1410*/  ULDC UR4, c[0x0][0x284] ;  /* 0x0000a10000047ab9 */ /* 0x000fe20000000800 */
[----:B---3--:R-:W-:Y:S01]  /*1420*/  SHF.L.U32 R3, R3, R68, RZ ;  /* 0x0000004403037219 */ /* 0x008fe200000006ff */
[----:B------:R-:W-:Y:S01]  /*1430*/  USEL UR44, UR43, 0x1, UP0 ;  /* 0x000000012b2c7887 */ /* 0x000fe20008000000 */
[----:B------:R-:W-:Y:S01]  /*1440*/  LOP3.LUT R64, R64, R0, RZ, 0xfc, !PT ;  /* 0x0000000040407212 */ /* 0x000fe200078efcff */
[----:B------:R-:W-:Y:S01]  /*1450*/  IMAD.SHL.U32 R71, R71, 0x2, RZ ;  /* 0x0000000247477824 */ /* 0x000fe200078e00ff */
[----:B------:R-:W-:Y:S01]  /*1460*/  SHF.L.U32 R68, R5, R68, RZ ;  /* 0x0000004405447219 */ /* 0x000fe200000006ff */
[----:B------:R-:W-:Y:S01]  /*1470*/  VIADD R74, R4, UR4 ;  /* 0x00000004044a7c36 */ /* 0x000fe20008000000 */
[----:B------:R-:W-:Y:S01]  /*1480*/  LOP3.LUT R82, R18, 0x1, RZ, 0xfc, !PT ;  /* 0x0000000112527812 */ /* 0x000fe200078efcff */
[----:B------:R-:W-:Y:S01]  /*1490*/  IMAD.MOV.U32 R65, RZ, RZ, RZ ;  /* 0x000000ffff417224 */ /* 0x000fe200078e00ff */
[C---:B0-----:R-:W-:Y:S01]  /*14a0*/  SHF.L.U64.HI R69, R8.reuse, 0x3, R9 ;  /* 0x0000000308457819 */ /* 0x041fe20000010209 */
[----:B------:R-:W-:Y:S01]  /*14b0*/  IMAD.SHL.U32 R70, R8, 0x8, RZ ;  /* 0x0000000808467824 */ /* 0x000fe200078e00ff */
[----:B------:R-:W-:Y:S01]  /*14c0*/  SHF.R.U32.HI R72, RZ, 0x7, R72 ;  /* 0x00000007ff487819 */ /* 0x000fe20000011648 */
[----:B------:R-:W-:Y:S01]  /*14d0*/  UIADD3 UR44, UR43, -UR44, URZ ;  /* 0x8000002c2b2c7290 */ /* 0x000fe2000fffe03f */
[----:B------:R-:W-:Y:S01]  /*14e0*/  LOP3.LUT R73, RZ, R3, RZ, 0x33, !PT ;  /* 0x00000003ff497212 */ /* 0x000fe200078e33ff */
[----:B------:R-:W-:Y:S01]  /*14f0*/  UMOV UR40, URZ ;  /* 0x0000003f00287c82 */ /* 0x000fe20008000000 */
[----:B------:R-:W-:-:S09]  /*1500*/  UMOV UR41, URZ ;  /* 0x0000003f00297c82 */ /* 0x000fd20008000000 */
.L_x_117:
[----:B0-----:R-:W0:Y:S01]  /*1510*/  SHFL.IDX PT, R0, R72, RZ, 0x1f ;  /* 0x00001fff48007589 */ /* 0x001e2200000e0000 */
[----:B-1----:R-:W1:Y:S01]  /*1520*/  S2UR UR7, SR_CgaCtaId ;  /* 0x00000000000779c3 */ /* 0x002e620000008800 */
[----:B------:R-:W-:Y:S01]  /*1530*/  UMOV UR6, 0x400 ;  /* 0x0000040000067882 */ /* 0x000fe20000000000 */
[----:B0-----:R-:W-:Y:S01]  /*1540*/  R2UR UR4, R0 ;  /* 0x00000000000472ca */ /* 0x001fe200000e0000 */
[----:B-1----:R-:W-:-:S12]  /*1550*/  ULEA UR46, UR7, UR6, 0x18 ;  /* 0x00000006072e7291 */ /* 0x002fd8000f8ec03f */
[----:B------:R-:W-:-:S04]  /*1560*/  ULEA.HI UR5, UR4, UR4, URZ, 0x1 ;  /* 0x0000000404057291 */ /* 0x000fc8000f8f083f */
[----:B------:R-:W-:-:S04]  /*1570*/  ULOP3.LUT UR5, UR5, 0x7fffe, URZ, 0xc0, !UPT ;  /* 0x0007fffe05057892 */ /* 0x000fc8000f8ec03f */
[----:B------:R-:W-:-:S03]  /*1580*/  UIADD3 UR5, UR4, -UR5, URZ ;  /* 0x8000000504057290 */ /* 0x000fc6000fffe03f */
[----:B------:R-:W-:Y:S01]  /*1590*/  ULDC UR4, c[0x0][0x28c] ;  /* 0x0000a30000047ab9 */ /* 0x000fe20000000800 */
[----:B------:R-:W-:Y:S01]  /*15a0*/  ULEA UR5, UR5, UR46, 0xd ;  /* 0x0000002e05057291 */ /* 0x000fe2000f8e683f */
[----:B------:R-:W-:-:S03]  /*15b0*/  ISETP.LT.AND P0, PT, RZ, UR4, PT ;  /* 0x00000004ff007c0c */ /* 0x000fc6000bf01270 */
[----:B------:R-:W-:-:S04]  /*15c0*/  UIADD3 UR5, UR5, 0x180, URZ ;  /* 0x0000018005057890 */ /* 0x000fc8000fffe03f */
[----:B------:R-:W-:-:S04]  /*15d0*/  USHF.R.U32.HI UR5, URZ, 0x4, UR5 ;  /* 0x000000043f057899 */ /* 0x000fc80008011605 */
[----:B------:R-:W-:-:S04]  /*15e0*/  ULOP3.LUT UR5, UR5, 0x3fff, URZ, 0xc0, !UPT ;  /* 0x00003fff05057892 */ /* 0x000fc8000f8ec03f */
[----:B------:R-:W-:Y:S01]  /*15f0*/  ULOP3.LUT UR45, UR5, 0x10000, URZ, 0xfc, !UPT ;  /* 0x00010000052d7892 */ /* 0x000fe2000f8efc3f */
[----:B--2345:R-:W-:Y:S11]  /*1600*/  @P0 BRA `(.L_x_18) ;  /* 0x0000000000400947 */ /* 0x03cff60003800000 */
[----:B------:R-:W-:Y:S01]  /*1610*/  MOV R0, 0x0 ;  /* 0x0000000000007802 */ /* 0x000fe20000000f00 */
[----:B------:R-:W-:Y:S01]  /*1620*/  ULDC.64 UR4, c[0x4][0x68] ;  /* 0x01001a0000047ab9 */ /* 0x000fe20000000a00 */
[----:B------:R-:W-:Y:S01]  /*1630*/  ULDC.64 UR6, c[0x4][0x8] ;  /* 0x0100020000067ab9 */ /* 0x000fe20000000a00 */
[----:B------:R-:W-:Y:S01]  /*1640*/  IMAD.U32 R4, RZ, RZ, UR4 ;  /* 0x00000004ff047e24 */ /* 0x000fe2000f8e00ff */
[----:B------:R0:W1:Y:S01]  /*1650*/  LDC.64 R14, c[0x4][R0] ;  /* 0x01000000000e7b82 */ /* 0x0000620000000a00 */
[----:B------:R-:W-:Y:S01]  /*1660*/  IMAD.U32 R5, RZ, RZ, UR5 ;  /* 0x00000005ff057e24 */ /* 0x000fe2000f8e00ff */
[----:B------:R-:W-:Y:S01]  /*1670*/  ULDC.64 UR4, c[0x4][0x70] ;  /* 0x01001c0000047ab9 */ /* 0x000fe20000000a00 */
[----:B------:R-:W-:Y:S02]  /*1680*/  IMAD.U32 R10, RZ, RZ, UR6 ;  /* 0x00000006ff0a7e24 */ /* 0x000fe4000f8e00ff */
[----:B------:R-:W-:Y:S02]  /*1690*/  IMAD.U32 R6, RZ, RZ, UR4 ;  /* 0x00000004ff067e24 */ /* 0x000fe4000f8e00ff */
[----:B------:R-:W-:-:S02]  /*16a0*/  IMAD.U32 R7, RZ, RZ, UR5 ;  /* 0x00000005ff077e24 */ /* 0x000fc4000f8e00ff */
[----:B------:R-:W-:Y:S02]  /*16b0*/  IMAD.U32 R11, RZ, RZ, UR7 ;  /* 0x00000007ff0b7e24 */ /* 0x000fe4000f8e00ff */
[----:B------:R-:W-:Y:S02]  /*16c0*/  IMAD.MOV.U32 R8, RZ, RZ, 0x1e1 ;  /* 0x000001e1ff087424 */ /* 0x000fe400078e00ff */
[----:B------:R-:W-:Y:S02]  /*16d0*/  IMAD.MOV.U32 R12, RZ, RZ, 0x1 ;  /* 0x00000001ff0c7424 */ /* 0x000fe400078e00ff */
[----:B0-----:R-:W-:-:S07]  /*16e0*/  IMAD.MOV.U32 R13, RZ, RZ, RZ ;  /* 0x000000ffff0d7224 */ /* 0x001fce00078e00ff */
[----:B------:R-:W-:-:S07]  /*16f0*/  LEPC R20, `(.L_x_18) ;  /* 0x000000001014794e */ /* 0x000fce0000000000 */
[----:B-1---5:R-:W-:Y:S05]  /*1700*/  CALL.ABS.NOINC R14 ;  /* 0x000000000e007343 */ /* 0x022fea0003c00000 */
.L_x_18:
[----:B------:R-:W-:-:S13]  /*1710*/  ISETP.NE.AND P0, PT, R82, 0x3, PT ;  /* 0x000000035200780c */ /* 0x000fda0003f05270 */
[----:B------:R-:W-:Y:S05]  /*1720*/  @!P0 BRA `(.L_x_19) ;  /* 0x0000000000048947 */ /* 0x000fea0003800000 */
[----:B------:R-:W-:Y:S01]  /*1730*/  BPT.TRAP 0x1 ;  /* 0x000000040000795c */ /* 0x000fe20000300000 */
.L_x_19:
[----:B------:R-:W-:Y:S02]  /*1740*/  IMAD.U32 R3, RZ, RZ, UR41 ;  /* 0x00000029ff037e24 */ /* 0x000fe4000f8e00ff */
[----:B------:R-:W-:-:S03]  /*1750*/  IMAD.U32 R0, RZ, RZ, UR40 ;  /* 0x00000028ff007e24 */ /* 0x000fc6000f8e00ff */
[----:B------:R-:W-:Y:S02]  /*1760*/  LEA R3, R3, UR46, 0x3 ;  /* 0x0000002e03037c11 */ /* 0x000fe4000f8e18ff */
[----:B------:R-:W-:-:S04]  /*1770*/  SHF.L.U32 R0, R0, 0x1f, RZ ;  /* 0x0000001f00007819 */ /* 0x000fc800000006ff */
[----:B------:R0:W1:Y:S01]  /*1780*/  SYNCS.PHASECHK.TRANS64.TRYWAIT P1, [R3+URZ], R0 ;  /* 0x00000000030075a7 */ /* 0x000062000802017f */
[----:B------:R-:W-:Y:S05]  /*1790*/  @!P0 BRA `(.L_x_20) ;  /* 0x0000000000048947 */ /* 0x000fea0003800000 */
[----:B------:R-:W-:Y:S01]  /*17a0*/  BPT.TRAP 0x1 ;  /* 0x000000040000795c */ /* 0x000fe20000300000 */
.L_x_20:
[----:B------:R-:W-:-:S05]  /*17b0*/  IMAD.U32 R4, RZ, RZ, UR44 ;  /* 0x0000002cff047e24 */ /* 0x000fca000f8e00ff */
[----:B------:R-:W-:Y:S01]  /*17c0*/  ISETP.GE.AND P2, PT, R4, 0x1, PT ;  /* 0x000000010400780c */ /* 0x000fe20003f46270 */
[----:B-1----:R-:W-:-:S12]  /*17d0*/  @P1 BRA `(.L_x_21) ;  /* 0x0000000000081947 */ /* 0x002fd80003800000 */
[----:B------:R-:W1:Y:S02]  /*17e0*/  SYNCS.PHASECHK.TRANS64.TRYWAIT P1, [R3+URZ], R0 ;  /* 0x00000000030075a7 */ /* 0x000e64000802017f */
[----:B-1----:R-:W-:Y:S05]  /*17f0*/  @!P1 BRA `(.L_x_22) ;  /* 0x0000005c00849947 */ /* 0x002fea0003800000 */
.L_x_21:
[----:B------:R-:W-:Y:S05]  /*1800*/  WARPSYNC.ALL ;  /* 0x0000000000007948 */ /* 0x000fea0003800000 */
[----:B------:R-:W-:Y:S01]  /*1810*/  UIADD3 UR4, UR46, 0x20180, URZ ;  /* 0x000201802e047890 */ /* 0x000fe2000fffe03f */
[----:B------:R-:W-:Y:S01]  /*1820*/  WARPGROUP.ARRIVE ;  /* 0x00000000000079c5 */ /* 0x000fe20000000000 */
[----:B------:R-:W-:Y:S02]  /*1830*/  ULEA UR8, UR41, UR45, 0xa ;  /* 0x0000002d29087291 */ /* 0x000fe4000f8e503f */
[----:B------:R-:W-:Y:S01]  /*1840*/  USHF.R.U32.HI UR4, URZ, 0x4, UR4 ;  /* 0x000000043f047899 */ /* 0x000fe20008011604 */
[----:B------:R-:W-:Y:S01]  /*1850*/  UMOV UR9, 0x40000040 ;  /* 0x4000004000097882 */ /* 0x000fe20000000000 */
[----:B------:R-:W-:-:S02]  /*1860*/  UMOV UR11, 0x40000040 ;  /* 0x40000040000b7882 */ /* 0x000fc40000000000 */
[----:B------:R-:W-:Y:S01]  /*1870*/  ULOP3.LUT UR4, UR4, 0x3fff, URZ, 0xc0, !UPT ;  /* 0x00003fff04047892 */ /* 0x000fe2000f8ec03f */
[----:B------:R-:W-:Y:S01]  /*1880*/  UMOV UR16, UR8 ;  /* 0x0000000800107c82 */ /* 0x000fe20008000000 */
[----:B------:R-:W-:Y:S02]  /*1890*/  UMOV UR17, UR9 ;  /* 0x0000000900117c82 */ /* 0x000fe40008000000 */
[----:B------:R-:W-:Y:S01]  /*18a0*/  ULOP3.LUT UR4, UR4, 0x10000, URZ, 0xfc, !UPT ;  /* 0x0001000004047892 */ /* 0x000fe2000f8efc3f */
[----:B------:R-:W-:Y:S01]  /*18b0*/  UMOV UR19, 0x40000040 ;  /* 0x4000004000137882 */ /* 0x000fe20000000000 */
[----:B------:R-:W-:Y:S02]  /*18c0*/  UMOV UR12, UR8 ;  /* 0x00000008000c7c82 */ /* 0x000fe40008000000 */
[----:B------:R-:W-:Y:S01]  /*18d0*/  UIMAD UR6, UR41, 0x280, UR4 ;  /* 0x00000280290678a4 */ /* 0x000fe2000f8e0204 */
[----:B------:R-:W-:Y:S01]  /*18e0*/  UMOV UR13, UR9 ;  /* 0x00000009000d7c82 */ /* 0x000fe20008000000 */
[----:B------:R-:W-:-:S02]  /*18f0*/  UMOV UR15, 0x40000040 ;  /* 0x40000040000f7882 */ /* 0x000fc40000000000 */
[----:B------:R-:W-:Y:S02]  /*1900*/  UIADD3 UR18, UR6, 0x80, URZ ;  /* 0x0000008006127890 */ /* 0x000fe4000fffe03f */
[----:B------:R-:W-:Y:S02]  /*1910*/  UIADD3 UR14, UR6, 0x100, URZ ;  /* 0x00000100060e7890 */ /* 0x000fe4000fffe03f */
[----:B------:R-:W-:Y:S01]  /*1920*/  UMOV UR10, UR6 ;  /* 0x00000006000a7c82 */ /* 0x000fe20008000000 */
[----:B------:R-:W-:Y:S01]  /*1930*/  UIADD3 UR5, UR6, 0x180, URZ ;  /* 0x0000018006057890 */ /* 0x000fe2000fffe03f */
[----:B------:R-:W-:Y:S01]  /*1940*/  HGMMA.64x16x16.F32.BF16 R56, gdesc[UR8], RZ, !UPT, gsb0 ;  /* 0x00200000083879f0 */ /* 0x000fe2000c0018ff */
[----:B------:R-:W-:Y:S02]  /*1950*/  UIADD3 UR7, UR6, 0x200, URZ ;  /* 0x0000020006077890 */ /* 0x000fe4000fffe03f */
[----:B------:R-:W-:Y:S01]  /*1960*/  UIADD3 UR10, UR6, 0x6, URZ ;  /* 0x00000006060a7890 */ /* 0x000fe2000fffe03f */
[----:B------:R-:W-:Y:S01]  /*1970*/  UMOV UR11, 0x40000040 ;  /* 0x40000040000b7882 */ /* 0x000fe20000000000 */
[----:B------:R-:W-:-:S02]  /*1980*/  WARPGROUP.DEPBAR.LE gsb0, 0x0 ;  /* 0x00008000000079c5 */ /* 0x000fc40000010000 */
[----:B------:R-:W-:-:S06]  /*1990*/  WARPGROUP.ARRIVE ;  /* 0x00000000000079c5 */ /* 0x000fcc0000000000 */
[----:B------:R-:W-:Y:S01]  /*19a0*/  HGMMA.64x16x16.F32.BF16 R48, gdesc[UR16], RZ, !UPT, gsb0 ;  /* 0x00200000103079f0 */ /* 0x000fe2000c0018ff */
[----:B------:R-:W-:Y:S01]  /*19b0*/  UIADD3 UR18, UR6, 0x82, URZ ;  /* 0x0000008206127890 */ /* 0x000fe2000fffe03f */
[----:B------:R-:W-:Y:S01]  /*19c0*/  UMOV UR19, 0x40000040 ;  /* 0x4000004000137882 */ /* 0x000fe20000000000 */
[----:B------:R-:W-:Y:S02]  /*19d0*/  WARPGROUP.DEPBAR.LE gsb0, 0x0 ;  /* 0x00008000000079c5 */ /* 0x000fe40000010000 */
[----:B------:R-:W-:-:S06]  /*19e0*/  WARPGROUP.ARRIVE ;  /* 0x00000000000079c5 */ /* 0x000fcc0000000000 */
[----:B------:R-:W-:Y:S01]  /*19f0*/  HGMMA.64x16x16.F32.BF16 R40, gdesc[UR12], RZ, !UPT, gsb0 ;  /* 0x002000000c2879f0 */ /* 0x000fe2000c0018ff */
[----:B------:R-:W-:Y:S01]  /*1a00*/  UMOV UR12, UR8 ;  /* 0x00000008000c7c82 */ /* 0x000fe20008000000 */
[----:B------:R-:W-:Y:S01]  /*1a10*/  UMOV UR13, UR9 ;  /* 0x00000009000d7c82 */ /* 0x000fe20008000000 */
[----:B------:R-:W-:Y:S01]  /*1a20*/  UMOV UR14, UR5 ;  /* 0x00000005000e7c82 */ /* 0x000fe20008000000 */
[----:B------:R-:W-:Y:S01]  /*1a30*/  UMOV UR15, 0x40000040 ;  /* 0x40000040000f7882 */ /* 0x000fe20000000000 */
[----:B------:R-:W-:Y:S01]  /*1a40*/  UIADD3 UR5, UR6, 0x102, URZ ;  /* 0x0000010206057890 */ /* 0x000fe2000fffe03f */
[----:B------:R-:W-:Y:S02]  /*1a50*/  WARPGROUP.DEPBAR.LE gsb0, 0x0 ;  /* 0x00008000000079c5 */ /* 0x000fe40000010000 */
[----:B------:R-:W-:-:S06]  /*1a60*/  WARPGROUP.ARRIVE ;  /* 0x00000000000079c5 */ /* 0x000fcc0000000000 */
[----:B------:R-:W-:Y:S01]  /*1a70*/  HGMMA.64x16x16.F32.BF16 R32, gdesc[UR12], RZ, !UPT, gsb0 ;  /* 0x002000000c2079f0 */ /* 0x000fe2000c0018ff */
[----:B------:R-:W-:Y:S01]  /*1a80*/  UMOV UR12, UR8 ;  /* 0x00000008000c7c82 */ /* 0x000fe20008000000 */
[----:B------:R-:W-:Y:S01]  /*1a90*/  UMOV UR13, UR9 ;  /* 0x00000009000d7c82 */ /* 0x000fe20008000000 */
[----:B------:R-:W-:Y:S01]  /*1aa0*/  UMOV UR14, UR7 ;  /* 0x00000007000e7c82 */ /* 0x000fe20008000000 */
[----:B------:R-:W-:Y:S01]  /*1ab0*/  UMOV UR15, 0x40000040 ;  /* 0x40000040000f7882 */ /* 0x000fe20000000000 */
[----:B------:R-:W-:Y:S02]  /*1ac0*/  UIADD3 UR7, UR6, 0x182, URZ ;  /* 0x0000018206077890 */ /* 0x000fe4000fffe03f */
[----:B------:R-:W-:Y:S01]  /*1ad0*/  UIADD3 UR9, UR6, 0x202, URZ ;  /* 0x0000020206097890 */ /* 0x000fe2000fffe03f */
[----:B------:R-:W-:Y:S02]  /*1ae0*/  WARPGROUP.DEPBAR.LE gsb0, 0x0 ;  /* 0x00008000000079c5 */ /* 0x000fe40000010000 */
[----:B------:R-:W-:-:S06]  /*1af0*/  WARPGROUP.ARRIVE ;  /* 0x00000000000079c5 */ /* 0x000fcc0000000000 */
[----:B------:R-:W-:Y:S01]  /*1b00*/  HGMMA.64x16x16.F32.BF16 R24, gdesc[UR12], RZ, !UPT, gsb0 ;  /* 0x002000000c1879f0 */ /* 0x000fe2000c0018ff */
[----:B------:R-:W-:Y:S02]  /*1b10*/  UIADD3 UR12, UR8, 0x2, URZ ;  /* 0x00000002080c7890 */ /* 0x000fe4000fffe03f */
[----:B------:R-:W-:Y:S01]  /*1b20*/  UIADD3 UR14, UR6, 0x2, URZ ;  /* 0x00000002060e7890 */ /* 0x000fe2000fffe03f */
[----:B------:R-:W-:Y:S01]  /*1b30*/  UMOV UR13, 0x40000040 ;  /* 0x40000040000d7882 */ /* 0x000fe20000000000 */
[----:B------:R-:W-:Y:S01]  /*1b40*/  UMOV UR15, 0x40000040 ;  /* 0x40000040000f7882 */ /* 0x000fe20000000000 */
[----:B------:R-:W-:Y:S02]  /*1b50*/  UMOV UR17, UR13 ;  /* 0x0000000d00117c82 */ /* 0x000fe40008000000 */
[----:B------:R-:W-:Y:S01]  /*1b60*/  UMOV UR16, UR12 ;  /* 0x0000000c00107c82 */ /* 0x000fe20008000000 */
[----:B------:R-:W-:Y:S02]  /*1b70*/  WARPGROUP.DEPBAR.LE gsb0, 0x0 ;  /* 0x00008000000079c5 */ /* 0x000fe40000010000 */
[----:B------:R-:W-:-:S06]  /*1b80*/  WARPGROUP.ARRIVE ;  /* 0x00000000000079c5 */ /* 0x000fcc0000000000 */
[----:B------:R-:W-:Y:S01]  /*1b90*/  HGMMA.64x16x16.F32.BF16 R56, gdesc[UR12], R56, gsb0 ;  /* 0x002000000c3879f0 */ /* 0x000fe20008001838 */
[----:B------:R-:W-:Y:S01]  /*1ba0*/  UMOV UR14, UR5 ;  /* 0x00000005000e7c82 */ /* 0x000fe20008000000 */
[----:B------:R-:W-:Y:S01]  /*1bb0*/  UMOV UR15, 0x40000040 ;  /* 0x40000040000f7882 */ /* 0x000fe20000000000 */
[----:B------:R-:W-:Y:S01]  /*1bc0*/  UIADD3 UR5, UR6, 0x104, URZ ;  /* 0x0000010406057890 */ /* 0x000fe2000fffe03f */
[----:B------:R-:W-:Y:S02]  /*1bd0*/  WARPGROUP.DEPBAR.LE gsb0, 0x0 ;  /* 0x00008000000079c5 */ /* 0x000fe40000010000 */
[----:B------:R-:W-:-:S06]  /*1be0*/  WARPGROUP.ARRIVE ;  /* 0x00000000000079c5 */ /* 0x000fcc0000000000 */
[----:B------:R-:W-:Y:S01]  /*1bf0*/  HGMMA.64x16x16.F32.BF16 R48, gdesc[UR16], R48, gsb0 ;  /* 0x00200000103079f0 */ /* 0x000fe20008001830 */
[----:B------:R-:W-:Y:S01]  /*1c00*/  UIADD3 UR18, UR6, 0x84, URZ ;  /* 0x0000008406127890 */ /* 0x000fe2000fffe03f */
[----:B------:R-:W-:Y:S01]  /*1c10*/  UMOV UR19, 0x40000040 ;  /* 0x4000004000137882 */ /* 0x000fe20000000000 */
        /* <DEDUP_REMOVED lines=15> */
[----:B------:R-:W-:Y:S02]  /*1d10*/  UIADD3 UR12, UR8, 0x4, URZ ;  /* 0x00000004080c7890 */ /* 0x000fe4000fffe03f */
[----:B------:R-:W-:Y:S01]  /*1d20*/  UIADD3 UR14, UR6, 0x4, URZ ;  /* 0x00000004060e7890 */ /* 0x000fe2000fffe03f */
[----:B------:R-:W-:Y:S01]  /*1d30*/  UMOV UR13, 0x40000040 ;  /* 0x40000040000d7882 */ /* 0x000fe20000000000 */
[----:B------:R-:W-:Y:S01]  /*1d40*/  UMOV UR15, 0x40000040 ;  /* 0x40000040000f7882 */ /* 0x000fe20000000000 */
[----:B------:R-:W-:Y:S02]  /*1d50*/  UMOV UR17, UR13 ;  /* 0x0000000d00117c82 */ /* 0x000fe40008000000 */
[----:B------:R-:W-:Y:S01]  /*1d60*/  UMOV UR16, UR12 ;  /* 0x0000000c00107c82 */ /* 0x000fe20008000000 */
[----:B------:R-:W-:Y:S01]  /*1d70*/  UIADD3 UR8, UR8, 0x6, URZ ;  /* 0x0000000608087890 */ /* 0x000fe2000fffe03f */
[----:B------:R-:W-:-:S02]  /*1d80*/  WARPGROUP.DEPBAR.LE gsb0, 0x0 ;  /* 0x00008000000079c5 */ /* 0x000fc40000010000 */
[----:B------:R-:W-:-:S06]  /*1d90*/  WARPGROUP.ARRIVE ;  /* 0x00000000000079c5 */ /* 0x000fcc0000000000 */
[----:B------:R-:W-:Y:S01]  /*1da0*/  HGMMA.64x16x16.F32.BF16 R56, gdesc[UR12], R56, gsb0 ;  /* 0x002000000c3879f0 */ /* 0x000fe20008001838 */
[----:B------:R-:W-:Y:S01]  /*1db0*/  UMOV UR14, UR5 ;  /* 0x00000005000e7c82 */ /* 0x000fe20008000000 */
[----:B------:R-:W-:Y:S01]  /*1dc0*/  UMOV UR15, 0x40000040 ;  /* 0x40000040000f7882 */ /* 0x000fe20000000000 */
[----:B------:R-:W-:Y:S01]  /*1dd0*/  UIADD3 UR5, UR6, 0x106, URZ ;  /* 0x0000010606057890 */ /* 0x000fe2000fffe03f */
[----:B------:R-:W-:Y:S02]  /*1de0*/  WARPGROUP.DEPBAR.LE gsb0, 0x0 ;  /* 0x00008000000079c5 */ /* 0x000fe40000010000 */
[----:B------:R-:W-:-:S06]  /*1df0*/  WARPGROUP.ARRIVE ;  /* 0x00000000000079c5 */ /* 0x000fcc0000000000 */
[----:B------:R-:W-:Y:S03]  /*1e00*/  HGMMA.64x16x16.F32.BF16 R48, gdesc[UR16], R48, gsb0 ;  /* 0x00200000103079f0 */ /* 0x000fe60008001830 */
        /* <DEDUP_REMOVED lines=11> */
[----:B------:R-:W-:Y:S01]  /*1ec0*/  UMOV UR9, 0x40000040 ;  /* 0x4000004000097882 */ /* 0x000fe20000000000 */
[----:B------:R-:W-:Y:S02]  /*1ed0*/  WARPGROUP.DEPBAR.LE gsb0, 0x0 ;  /* 0x00008000000079c5 */ /* 0x000fe40000010000 */
[----:B------:R-:W-:-:S06]  /*1ee0*/  WARPGROUP.ARRIVE ;  /* 0x00000000000079c5 */ /* 0x000fcc0000000000 */
[----:B------:R-:W-:Y:S01]  /*1ef0*/  HGMMA.64x16x16.F32.BF16 R24, gdesc[UR12], R24, gsb0 ;  /* 0x002000000c1879f0 */ /* 0x000fe20008001818 */
[----:B------:R-:W-:Y:S01]  /*1f00*/  UIADD3 UR14, UR6, 0x86, URZ ;  /* 0x00000086060e7890 */ /* 0x000fe2000fffe03f */
[----:B------:R-:W-:Y:S01]  /*1f10*/  UMOV UR12, UR8 ;  /* 0x00000008000c7c82 */ /* 0x000fe20008000000 */
        /* <DEDUP_REMOVED lines=25> */
[----:B------:R-:W-:Y:S05]  /*20b0*/  @!P2 BRA `(.L_x_23) ;  /* 0x0000000800a0a947 */ /* 0x000fea0003800000 */
[----:B------:R-:W-:Y:S01]  /*20c0*/  UIADD3 UR5, UR41, 0x1, URZ ;  /* 0x0000000129057890 */ /* 0x000fe2000fffe03f */
[----:B01----:R-:W-:Y:S02]  /*20d0*/  IMAD.U32 R0, RZ, RZ, UR44 ;  /* 0x0000002cff007e24 */ /* 0x003fe4000f8e00ff */
[----:B------:R-:W-:Y:S01]  /*20e0*/  IMAD.U32 R3, RZ, RZ, UR41 ;  /* 0x00000029ff037e24 */ /* 0x000fe2000f8e00ff */
[----:B------:R-:W-:-:S04]  /*20f0*/  UISETP.NE.AND UP0, UPT, UR5, 0x8, UPT ;  /* 0x000000080500788c */ /* 0x000fc8000bf05270 */
[----:B------:R-:W-:Y:S02]  /*2100*/  USEL UR6, URZ, 0x1, UP0 ;  /* 0x000000013f067887 */ /* 0x000fe40008000000 */
[----:B------:R-:W-:Y:S02]  /*2110*/  USEL UR5, UR5, URZ, UP0 ;  /* 0x0000003f05057287 */ /* 0x000fe40008000000 */
[----:B------:R-:W-:-:S06]  /*2120*/  ULOP3.LUT UR6, UR40, UR6, URZ, 0x3c, !UPT ;  /* 0x0000000628067292 */ /* 0x000fcc000f8e3c3f */
[----:B------:R-:W-:-:S07]  /*2130*/  IMAD.U32 R6, RZ, RZ, UR6 ;  /* 0x00000006ff067e24 */ /* 0x000fce000f8e00ff */
.L_x_30:
[----:B------:R-:W-:Y:S05]  /*2140*/  @!P0 BRA `(.L_x_24) ;  /* 0x0000000000048947 */ /* 0x000fea0003800000 */
[----:B------:R-:W-:Y:S01]  /*2150*/  BPT.TRAP 0x1 ;  /* 0x000000040000795c */ /* 0x000fe20000300000 */
.L_x_24:
[----:B------:R-:W0:Y:S01]  /*2160*/  S2UR UR7, SR_CgaCtaId ;  /* 0x00000000000779c3 */ /* 0x000e220000008800 */
[----:B------:R-:W-:Y:S01]  /*2170*/  UMOV UR6, 0x400 ;  /* 0x0000040000067882 */ /* 0x000fe20000000000 */
[----:B------:R-:W-:Y:S01]  /*2180*/  SHF.L.U32 R4, R6, 0x1f, RZ ;  /* 0x0000001f06047819 */ /* 0x000fe200000006ff */
[----:B0-----:R-:W-:-:S04]  /*2190*/  ULEA UR6, UR7, UR6, 0x18 ;  /* 0x0000000607067291 */ /* 0x001fc8000f8ec03f */
[----:B------:R-:W-:-:S09]  /*21a0*/  ULEA UR7, UR5, UR6, 0x3 ;  /* 0x0000000605077291 */ /* 0x000fd2000f8e183f */
[----:B------:R0:W1:Y:S01]  /*21b0*/  SYNCS.PHASECHK.TRANS64.TRYWAIT P1, [UR7], R4 ;  /* 0x00000004ff0075a7 */ /* 0x0000620008020147 */
[----:B------:R-:W-:Y:S05]  /*21c0*/  @!P0 BRA `(.L_x_25) ;  /* 0x0000000000048947 */ /* 0x000fea0003800000 */
[----:B------:R-:W-:Y:S01]  /*21d0*/  BPT.TRAP 0x1 ;  /* 0x000000040000795c */ /* 0x000fe20000300000 */
.L_x_25:
[----:B-1----:R-:W-:Y:S05]  /*21e0*/  @P1 BRA `(.L_x_26) ;  /* 0x0000000000081947 */ /* 0x002fea0003800000 */
[----:B------:R-:W1:Y:S02]  /*21f0*/  SYNCS.PHASECHK.TRANS64.TRYWAIT P1, [UR7], R4 ;  /* 0x00000004ff0075a7 */ /* 0x000e640008020147 */
[----:B-1----:R-:W-:Y:S05]  /*2200*/  @!P1 BRA `(.L_x_27) ;  /* 0x0000005400149947 */ /* 0x002fea0003800000 */
.L_x_26:
[----:B------:R-:W-:Y:S01]  /*2210*/  ULEA UR10, UR5, UR45, 0xa ;  /* 0x0000002d050a7291 */ /* 0x000fe2000f8e503f */
[----:B------:R-:W-:Y:S01]  /*2220*/  WARPGROUP.ARRIVE ;  /* 0x00000000000079c5 */ /* 0x000fe20000000000 */
[----:B------:R-:W-:Y:S01]  /*2230*/  UIMAD UR8, UR5, 0x280, UR4 ;  /* 0x00000280050878a4 */ /* 0x000fe2000f8e0204 */
[----:B------:R-:W-:Y:S01]  /*2240*/  UMOV UR13, 0x40000040 ;  /* 0x40000040000d7882 */ /* 0x000fe20000000000 */
[----:B------:R-:W-:Y:S02]  /*2250*/  UMOV UR15, 0x40000040 ;  /* 0x40000040000f7882 */ /* 0x000fe40000000000 */
[----:B------:R-:W-:Y:S01]  /*2260*/  UIADD3 UR7, UR8, 0x80, URZ ;  /* 0x0000008008077890 */ /* 0x000fe2000fffe03f */
[----:B------:R-:W-:Y:S02]  /*2270*/  UMOV UR12, UR10 ;  /* 0x0000000a000c7c82 */ /* 0x000fe40008000000 */
[----:B------:R-:W-:Y:S01]  /*2280*/  UMOV UR14, UR8 ;  /* 0x00000008000e7c82 */ /* 0x000fe20008000000 */
[----:B------:R-:W-:Y:S01]  /*2290*/  UIADD3 UR9, UR8, 0x100, URZ ;  /* 0x0000010008097890 */ /* 0x000fe2000fffe03f */
[----:B------:R-:W-:Y:S01]  /*22a0*/  HGMMA.64x16x16.F32.BF16 R56, gdesc[UR12], R56, gsb0 ;  /* 0x002000000c3879f0 */ /* 0x000fe20008001838 */
[----:B------:R-:W-:Y:S01]  /*22b0*/  UMOV UR15, 0x40000040 ;  /* 0x40000040000f7882 */ /* 0x000fe20000000000 */
[----:B------:R-:W-:Y:S01]  /*22c0*/  UMOV UR14, UR7 ;  /* 0x00000007000e7c82 */ /* 0x000fe20008000000 */
[----:B------:R-:W-:-:S02]  /*22d0*/  UIADD3 UR11, UR8, 0x180, URZ ;  /* 0x00000180080b7890 */ /* 0x000fc4000fffe03f */
        /* <DEDUP_REMOVED lines=87> */
[----:B------:R-:W-:Y:S02]  /*2850*/  UIADD3 UR10, UR8, 0x186, URZ ;  /* 0x00000186080a7890 */ /* 0x000fe4000fffe03f */
        /* <DEDUP_REMOVED lines=26> */
[----:B------:R-:W-:Y:S01]  /*2a00*/  BPT.TRAP 0x1 ;  /* 0x000000040000795c */ /* 0x000fe20000300000 */
.L_x_28:
[----:B------:R-:W-:-:S13]  /*2a10*/  ISETP.NE.AND P1, PT, R22, RZ, PT ;  /* 0x000000ff1600720c */ /* 0x000fda0003f25270 */
[----:B01----:R-:W-:-:S05]  /*2a20*/  @P1 LEA R4, R3, UR6, 0x3 ;  /* 0x0000000603041c11 */ /* 0x003fca000f8e18ff */
[----:B------:R-:W-:-:S05]  /*2a30*/  @P1 VIADD R4, R4, 0x40 ;  /* 0x0000004004041836 */ /* 0x000fca0000000000 */
[----:B------:R-:W-:-:S04]  /*2a40*/  @P1 PRMT R4, R19, 0x654, R4 ;  /* 0x0000065413041816 */ /* 0x000fc80000000004 */
[----:B------:R0:W-:Y:S01]  /*2a50*/  @P1 SYNCS.ARRIVE.TRANS64.RED.A1T0 RZ, [R4+URZ], RZ ;  /* 0x000000ff04ff19a7 */ /* 0x0001e2000810043f */
[----:B------:R-:W-:-:S13]  /*2a60*/  ISETP.GT.U32.AND P1, PT, R18, 0x1, PT ;  /* 0x000000011200780c */ /* 0x000fda0003f24070 */
[----:B0-----:R-:W-:Y:S05]  /*2a70*/  @P1 BRA `(.L_x_29) ;  /* 0x0000000000041947 */ /* 0x001fea0003800000 */
[----:B------:R-:W-:Y:S01]  /*2a80*/  BPT.TRAP 0x1 ;  /* 0x000000040000795c */ /* 0x000fe20000300000 */
.L_x_29:
[----:B------:R-:W-:Y:S01]  /*2a90*/  UIADD3 UR5, UR5, 0x1, URZ ;  /* 0x0000000105057890 */ /* 0x000fe2000fffe03f */
[C---:B------:R-:W-:Y:S01]  /*2aa0*/  ISETP.GT.AND P2, PT, R0.reuse, 0x1, PT ;  /* 0x000000010000780c */ /* 0x040fe20003f44270 */
[----:B------:R-:W-:Y:S02]  /*2ab0*/  VIADD R3, R3, 0x1 ;  /* 0x0000000103037836 */ /* 0x000fe40000000000 */
[----:B------:R-:W-:Y:S01]  /*2ac0*/  UISETP.NE.AND UP0, UPT, UR5, 0x8, UPT ;  /* 0x000000080500788c */ /* 0x000fe2000bf05270 */
[----:B------:R-:W-:Y:S02]  /*2ad0*/  VIADD R0, R0, 0xffffffff ;  /* 0xffffffff00007836 */ /* 0x000fe40000000000 */
[C---:B------:R-:W-:Y:S01]  /*2ae0*/  ISETP.NE.AND P1, PT, R3.reuse, 0x8, PT ;  /* 0x000000080300780c */ /* 0x040fe20003f25270 */
[----:B------:R-:W-:Y:S02]  /*2af0*/  USEL UR6, URZ, 0x1, UP0 ;  /* 0x000000013f067887 */ /* 0x000fe40008000000 */
[----:B------:R-:W-:Y:S01]  /*2b00*/  USEL UR5, UR5, URZ, UP0 ;  /* 0x0000003f05057287 */ /* 0x000fe20008000000 */
[----:B------:R-:W-:-:S03]  /*2b10*/  SEL R3, R3, RZ, P1 ;  /* 0x000000ff03037207 */ /* 0x000fc60000800000 */
[----:B------:R-:W-:Y:S01]  /*2b20*/  LOP3.LUT R6, R6, UR6, RZ, 0x3c, !PT ;  /* 0x0000000606067c12 */ /* 0x000fe2000f8e3cff */
[----:B------:R-:W-:Y:S07]  /*2b30*/  @P2 BRA `(.L_x_30) ;  /* 0xfffffff400802947 */ /* 0x000fee000383ffff */
.L_x_23:
[----:B01----:R-:W0:Y:S02]  /*2b40*/  LDC R0, c[0x0][0x28c] ;  /* 0x0000a300ff007b82 */ /* 0x003e240000000800 */
[----:B0-----:R-:W-:-:S13]  /*2b50*/  ISETP.GE.AND P1, PT, R0, 0x1, PT ;  /* 0x000000010000780c */ /* 0x001fda0003f26270 */
[----:B------:R-:W-:Y:S05]  /*2b60*/  @!P1 BRA `(.L_x_31) ;  /* 0x00000000004c9947 */ /* 0x000fea0003800000 */
[----:B------:R-:W-:Y:S05]  /*2b70*/  @!P0 BRA `(.L_x_32) ;  /* 0x0000000000048947 */ /* 0x000fea0003800000 */
[----:B------:R-:W-:Y:S01]  /*2b80*/  BPT.TRAP 0x1 ;  /* 0x000000040000795c */ /* 0x000fe20000300000 */
.L_x_32:
[----:B------:R-:W-:Y:S01]  /*2b90*/  ISETP.NE.AND P0, PT, R22, RZ, PT ;  /* 0x000000ff1600720c */ /* 0x000fe20003f05270 */
[----:B------:R-:W-:Y:S01]  /*2ba0*/  BSSY B0, `(.L_x_33) ;  /* 0x000000d000007945 */ /* 0x000fe20003800000 */
[----:B------:R-:W-:-:S11]  /*2bb0*/  ISETP.GT.U32.AND P1, PT, R18, 0x1, PT ;  /* 0x000000011200780c */ /* 0x000fd60003f24070 */
[----:B------:R-:W-:Y:S05]  /*2bc0*/  @!P0 BRA `(.L_x_34) ;  /* 0x0000000000288947 */ /* 0x000fea0003800000 */
[----:B------:R-:W0:Y:S01]  /*2bd0*/  S2UR UR6, SR_CgaCtaId ;  /* 0x00000000000679c3 */ /* 0x000e220000008800 */
[----:B------:R-:W-:Y:S01]  /*2be0*/  UIADD3 UR4, UR44, UR41, URZ ;  /* 0x000000292c047290 */ /* 0x000fe2000fffe03f */
[----:B------:R-:W-:-:S03]  /*2bf0*/  UMOV UR5, 0x400 ;  /* 0x0000040000057882 */ /* 0x000fc60000000000 */
[----:B------:R-:W-:-:S04]  /*2c00*/  USHF.L.U32 UR4, UR4, 0x3, URZ ;  /* 0x0000000304047899 */ /* 0x000fc8000800063f */
[----:B------:R-:W-:Y:S02]  /*2c10*/  ULOP3.LUT UR4, UR4, 0x38, URZ, 0xc0, !UPT ;  /* 0x0000003804047892 */ /* 0x000fe4000f8ec03f */
[----:B0-----:R-:W-:-:S04]  /*2c20*/  ULEA UR5, UR6, UR5, 0x18 ;  /* 0x0000000506057291 */ /* 0x001fc8000f8ec03f */
[----:B------:R-:W-:-:S06]  /*2c30*/  UIADD3 UR4, UR5, 0x40, UR4 ;  /* 0x0000004005047890 */ /* 0x000fcc000fffe004 */
[----:B------:R-:W-:-:S05]  /*2c40*/  IMAD.U32 R0, RZ, RZ, UR4 ;  /* 0x00000004ff007e24 */ /* 0x000fca000f8e00ff */
[----:B------:R-:W-:-:S04]  /*2c50*/  PRMT R0, R19, 0x654, R0 ;  /* 0x0000065413007816 */ /* 0x000fc80000000000 */
[----:B------:R0:W-:Y:S03]  /*2c60*/  SYNCS.ARRIVE.TRANS64.RED.A1T0 RZ, [R0+URZ], RZ ;  /* 0x000000ff00ff79a7 */ /* 0x0001e6000810043f */
.L_x_34:
[----:B------:R-:W-:Y:S05]  /*2c70*/  BSYNC B0 ;  /* 0x0000000000007941 */ /* 0x000fea0003800000 */
.L_x_33:
[----:B------:R-:W-:Y:S05]  /*2c80*/  @P1 BRA `(.L_x_31) ;  /* 0x0000000000041947 */ /* 0x000fea0003800000 */
[----:B------:R-:W-:Y:S01]  /*2c90*/  BPT.TRAP 0x1 ;  /* 0x000000040000795c */ /* 0x000fe20000300000 */
.L_x_31:
[----:B------:R-:W-:Y:S01]  /*2ca0*/  UIADD3 UR41, UR43, UR41, URZ ;  /* 0x000000292b297290 */ /* 0x000fe2000fffe03f */
[----:B------:R-:W-:Y:S01]  /*2cb0*/  IMAD R6, R76, 0x50, RZ ;  /* 0x000000504c067824 */ /* 0x000fe200078e02ff */
[----:B------:R-:W-:Y:S01]  /*2cc0*/  ULDC UR10, c[0x0][0x288] ;  /* 0x0000a200000a7ab9 */ /* 0x000fe20000000800 */
[----:B------:R-:W-:Y:S01]  /*2cd0*/  SHF.R.S32.HI R9, RZ, 0x1f, R75 ;  /* 0x0000001fff097819 */ /* 0x000fe2000001144b */
[----:B------:R-:W-:Y:S01]  /*2ce0*/  USHF.R.U32.HI UR4, URZ, 0x3, UR41 ;  /* 0x000000033f047899 */ /* 0x000fe20008011629 */
[----:B------:R-:W-:Y:S01]  /*2cf0*/  IMAD.SHL.U32 R3, R77, 0x80, RZ ;  /* 0x000000804d037824 */ /* 0x000fe200078e00ff */
[C---:B------:R-:W-:Y:S01]  /*2d00*/  LOP3.LUT R10, R6.reuse, 0x6, R71, 0xf8, !PT ;  /* 0x00000006060a7812 */ /* 0x040fe200078ef847 */
[----:B------:R-:W-:Y:S01]  /*2d10*/  ULDC.64 UR6, c[0x0][0x5d0] ;  /* 0x0001740000067ab9 */ /* 0x000fe20000000a00 */
[----:B------:R-:W-:Y:S01]  /*2d20*/  ULOP3.LUT UR4, UR4, 0x1, URZ, 0xc0, !UPT ;  /* 0x0000000104047892 */ /* 0x000fe2000f8ec03f */
[----:B------:R-:W-:Y:S01]  /*2d30*/  ISETP.GE.AND P0, PT, R6, UR10, PT ;  /* 0x0000000a06007c0c */ /* 0x000fe2000bf06270 */
[----:B------:R-:W-:Y:S01]  /*2d40*/  ULDC UR11, c[0x0][0x284] ;  /* 0x0000a100000b7ab9 */ /* 0x000fe20000000800 */
[----:B------:R-:W-:Y:S01]  /*2d50*/  SHF.R.S32.HI R11, RZ, 0x1f, R10 ;  /* 0x0000001fff0b7819 */ /* 0x000fe2000001140a */
[----:B0-----:R-:W-:Y:S01]  /*2d60*/  IMAD R0, R9, UR6, RZ ;  /* 0x0000000609007c24 */ /* 0x001fe2000f8e02ff */
[----:B------:R-:W-:Y:S01]  /*2d70*/  UISETP.GT.U32.AND UP1, UPT, UR41, 0x7, UPT ;  /* 0x000000072900788c */ /* 0x000fe2000bf24070 */
[----:B------:R-:W-:Y:S01]  /*2d80*/  ISETP.GE.OR P0, PT, R3, UR11, P0 ;  /* 0x0000000b03007c0c */ /* 0x000fe20008706670 */
[----:B------:R-:W-:Y:S01]  /*2d90*/  UISETP.NE.U32.AND UP0, UPT, UR4, 0x1, UPT ;  /* 0x000000010400788c */ /* 0x000fe2000bf05070 */
[C---:B------:R-:W-:Y:S01]  /*2da0*/  IMAD R7, R75.reuse, UR7, R0 ;  /* 0x000000074b077c24 */ /* 0x040fe2000f8e0200 */
[----:B------:R-:W-:Y:S01]  /*2db0*/  UISETP.LT.U32.AND UP1, UPT, UR43, 0x8, UP1 ;  /* 0x000000082b00788c */ /* 0x000fe20008f21070 */
[----:B------:R-:W-:Y:S01]  /*2dc0*/  IMAD.WIDE.U32 R4, R75, UR6, R10 ;  /* 0x000000064b047c25 */ /* 0x000fe2000f8e000a */
[----:B------:R-:W-:Y:S01]  /*2dd0*/  UISETP.GT.U32.AND UP0, UPT, UR43, 0x7, !UP0 ;  /* 0x000000072b00788c */ /* 0x000fe2000c704070 */
[----:B------:R-:W-:-:S02]  /*2de0*/  ULDC.64 UR8, c[0x0][0x5c8] ;  /* 0x0001720000087ab9 */ /* 0x000fc40000000a00 */
[----:B------:R-:W-:Y:S01]  /*2df0*/  IMAD.WIDE R76, R77, 0x80, R64 ;  /* 0x000000804d4c7825 */ /* 0x000fe200078e0240 */
[----:B------:R-:W-:Y:S02]  /*2e00*/  USEL UR5, URZ, 0x1, !UP1 ;  /* 0x000000013f057887 */ /* 0x000fe4000c800000 */
[----:B------:R-:W-:Y:S01]  /*2e10*/  USEL UR4, URZ, 0x1, !UP0 ;  /* 0x000000013f047887 */ /* 0x000fe2000c000000 */
[----:B------:R-:W-:Y:S01]  /*2e20*/  IMAD.IADD R5, R5, 0x1, R7 ;  /* 0x0000000105057824 */ /* 0x000fe200078e0207 */
[----:B------:R-:W-:Y:S01]  /*2e30*/  ULOP3.LUT UR41, UR41, 0x7, URZ, 0xc0, !UPT ;  /* 0x0000000729297892 */ /* 0x000fe2000f8ec03f */
[----:B------:R-:W-:Y:S01]  /*2e40*/  IMAD R7, R77, UR8, RZ ;  /* 0x000000084d077c24 */ /* 0x000fe2000f8e02ff */
[----:B------:R-:W-:Y:S01]  /*2e50*/  ULOP3.LUT UR40, UR4, UR40, UR5, 0x96, !UPT ;  /* 0x0000002804287292 */ /* 0x000fe2000f8e9605 */
[----:B------:R-:W-:-:S04]  /*2e60*/  IMAD.WIDE.U32 R78, R76, UR8, R4 ;  /* 0x000000084c4e7c25 */ /* 0x000fc8000f8e0004 */
[----:B------:R-:W-:Y:S02]  /*2e70*/  IMAD R7, R76, UR9, R7 ;  /* 0x000000094c077c24 */ /* 0x000fe4000f8e0207 */
[----:B------:R-:W-:Y:S01]  /*2e80*/  IMAD.MOV.U32 R0, RZ, RZ, -0x1 ;  /* 0xffffffffff007424 */ /* 0x000fe200078e00ff */
[----:B------:R-:W-:Y:S06]  /*2e90*/  @P0 BRA `(.L_x_35) ;  /* 0x00000028007c0947 */ /* 0x000fec0003800000 */
[----:B-----5:R-:W-:Y:S01]  /*2ea0*/  FSETP.NEU.AND P0, PT, R66, RZ, PT ;  /* 0x000000ff4200720b */ /* 0x020fe20003f0d000 */
[----:B------:R-:W-:Y:S01]  /*2eb0*/  IMAD.IADD R4, R67, 0x1, -R6 ;  /* 0x0000000143047824 */ /* 0x000fe200078e0a06 */
[----:B------:R-:W-:Y:S01]  /*2ec0*/  BSSY B0, `(.L_x_35) ;  /* 0x000029c000007945 */ /* 0x000fe20003800000 */
[----:B------:R-:W-:Y:S02]  /*2ed0*/  IMAD.IADD R3, R74, 0x1, -R3 ;  /* 0x000000014a037824 */ /* 0x000fe400078e0a03 */
[----:B------:R-:W-:Y:S01]  /*2ee0*/  IMAD.IADD R91, R79, 0x1, R7 ;  /* 0x000000014f5b7824 */ /* 0x000fe200078e0207 */
[----:B------:R-:W-:-:S04]  /*2ef0*/  ISETP.GT.AND P1, PT, R4, RZ, PT ;  /* 0x000000ff0400720c */ /* 0x000fc80003f24270 */
[----:B------:R-:W-:-:S03]  /*2f00*/  ISETP.GT.AND P2, PT, R3, RZ, P1 ;  /* 0x000000ff0300720c */ /* 0x000fc60000f44270 */
[----:B------:R-:W-:Y:S10]  /*2f10*/  @!P0 BRA `(.L_x_36) ;  /* 0x0000001c00388947 */ /* 0x000ff40003800000 */
[----:B------:R-:W0:Y:S01]  /*2f20*/  LDC.64 R84, c[0x0][0x5b8] ;  /* 0x00016e00ff547b82 */ /* 0x000e220000000a00 */
[----:B------:R-:W-:-:S07]  /*2f30*/  ULDC.64 UR4, c[0x0][0x5c0] ;  /* 0x0001700000047ab9 */ /* 0x000fce0000000a00 */
[----:B------:R-:W1:Y:S08]  /*2f40*/  LDC.64 R86, c[0x0][0x5b0] ;  /* 0x00016c00ff567b82 */ /* 0x000e700000000a00 */
[----:B------:R-:W2:Y:S01]  /*2f50*/  LDC.64 R88, c[0x0][0x5a8] ;  /* 0x00016a00ff587b82 */ /* 0x000ea20000000a00 */
[-C--:B0-----:R-:W-:Y:S02]  /*2f60*/  IMAD R6, R9, R84.reuse, RZ ;  /* 0x0000005409067224 */ /* 0x081fe400078e02ff */
[----:B------:R-:W-:-:S04]  /*2f70*/  IMAD.WIDE.U32 R80, R75, R84, R10 ;  /* 0x000000544b507225 */ /* 0x000fc800078e000a */
[----:B------:R-:W-:Y:S02]  /*2f80*/  IMAD R79, R75, R85, R6 ;  /* 0x000000554b4f7224 */ /* 0x000fe400078e0206 */
[-C--:B-1----:R-:W-:Y:S02]  /*2f90*/  IMAD R5, R77, R86.reuse, RZ ;  /* 0x000000564d057224 */ /* 0x082fe400078e02ff */
[----:B------:R-:W-:Y:S02]  /*2fa0*/  IMAD.IADD R13, R81, 0x1, R79 ;  /* 0x00000001510d7824 */ /* 0x000fe400078e024f */
[----:B------:R-:W-:Y:S02]  /*2fb0*/  IMAD.MOV.U32 R12, RZ, RZ, R80 ;  /* 0x000000ffff0c7224 */ /* 0x000fe400078e0050 */
[C---:B------:R-:W-:Y:S02]  /*2fc0*/  IMAD R83, R76.reuse, R87, R5 ;  /* 0x000000574c537224 */ /* 0x040fe400078e0205 */
[----:B------:R-:W-:-:S04]  /*2fd0*/  IMAD.WIDE.U32 R6, R76, R86, R12 ;  /* 0x000000564c067225 */ /* 0x000fc800078e000c */
[----:B------:R-:W-:Y:S01]  /*2fe0*/  IMAD.IADD R5, R7, 0x1, R83 ;  /* 0x0000000107057824 */ /* 0x000fe200078e0253 */
[----:B--2---:R-:W-:-:S04]  /*2ff0*/  LEA R14, P0, R6, R88, 0x1 ;  /* 0x00000058060e7211 */ /* 0x004fc800078008ff */
[----:B------:R-:W-:-:S05]  /*3000*/  LEA.HI.X R15, R6, R89, R5, 0x1, P0 ;  /* 0x00000059060f7211 */ /* 0x000fca00000f0c05 */
[----:B------:R0:W2:Y:S01]  /*3010*/  @P2 LDG.E.LTC128B.U16 R5, desc[UR38][R14.64] ;  /* 0x000000260e052981 */ /* 0x0000a2000c1e1520 */
[----:B------:R-:W-:Y:S01]  /*3020*/  LEA R8, P0, R78, UR4, 0x1 ;  /* 0x000000044e087c11 */ /* 0x000fe2000f8008ff */
[----:B------:R-:W-:Y:S01]  /*3030*/  IMAD.WIDE.U32 R6, R76, R86, R10 ;  /* 0x000000564c067225 */ /* 0x000fe200078e000a */
[----:B------:R-:W-:Y:S03]  /*3040*/  BSSY B1, `(.L_x_37) ;  /* 0x0000012000017945 */ /* 0x000fe60003800000 */
[----:B------:R-:W-:Y:S02]  /*3050*/  IMAD.IADD R7, R83, 0x1, R7 ;  /* 0x0000000153077824 */ /* 0x000fe400078e0207 */
[----:B------:R-:W-:Y:S01]  /*3060*/  IMAD.WIDE.U32 R20, R75, R84, R6 ;  /* 0x000000544b147225 */ /* 0x000fe200078e0006 */
[----:B0-----:R-:W-:-:S03]  /*3070*/  SHF.L.U64.HI R15, R86, 0x3, R87 ;  /* 0x00000003560f7819 */ /* 0x001fc60000010257 */
[----:B------:R-:W-:Y:S01]  /*3080*/  IMAD.IADD R7, R79, 0x1, R21 ;  /* 0x000000014f077824 */ /* 0x000fe200078e0215 */
[----:B------:R-:W-:Y:S01]  /*3090*/  LEA R6, P4, R20, R88, 0x1 ;  /* 0x0000005814067211 */ /* 0x000fe200078808ff */
[----:B------:R-:W-:-:S03]  /*30a0*/  IMAD.SHL.U32 R14, R86, 0x8, RZ ;  /* 0x00000008560e7824 */ /* 0x000fc600078e00ff */
[----:B------:R-:W-:Y:S01]  /*30b0*/  LEA.HI.X R7, R20, R89, R7, 0x1, P4 ;  /* 0x0000005914077211 */ /* 0x000fe200020f0c07 */
[----:B--2---:R-:W-:-:S04]  /*30c0*/  IMAD.U32 R9, R5, 0x10000, RZ ;  /* 0x0001000005097824 */ /* 0x004fc800078e00ff */
[----:B------:R-:W-:-:S04]  /*30d0*/  FMUL R9, R9, R66 ;  /* 0x0000004209097220 */ /* 0x000fc80000400000 */
[----:B------:R-:W-:Y:S01]  /*30e0*/  FFMA R56, R56, R23, R9 ;  /* 0x0000001738387223 */ /* 0x000fe20000000009 */
[----:B------:R-:W-:Y:S02]  /*30f0*/  LEA.HI.X R9, R78, UR5, R91, 0x1, P0 ;  /* 0x000000054e097c11 */ /* 0x000fe400080f0c5b */
[----:B------:R-:W-:Y:S02]  /*3100*/  ISETP.GT.AND P0, PT, R4, 0x1, PT ;  /* 0x000000010400780c */ /* 0x000fe40003f04270 */
[----:B------:R-:W-:Y:S02]  /*3110*/  F2FP.BF16.F32.PACK_AB R56, RZ, R56 ;  /* 0x00000038ff38723e */ /* 0x000fe400000010ff */
[----:B------:R-:W-:-:S03]  /*3120*/  ISETP.GT.AND P3, PT, R3, RZ, P0 ;  /* 0x000000ff0300720c */ /* 0x000fc60000764270 */
[----:B------:R0:W-:Y:S10]  /*3130*/  @P2 STG.E.U16 desc[UR38][R8.64], R56 ;  /* 0x0000003808002986 */ /* 0x0001f4000c101526 */
[----:B------:R-:W-:Y:S05]  /*3140*/  @!P3 BRA `(.L_x_38) ;  /* 0x000000000004b947 */ /* 0x000fea0003800000 */
[----:B------:R1:W5:Y:S02]  /*3150*/  LDG.E.LTC128B.U16 R5, desc[UR38][R6.64+0x2] ;  /* 0x0000022606057981 */ /* 0x000364000c1e1520 */
.L_x_38:
[----:B------:R-:W-:Y:S05]  /*3160*/  BSYNC B1 ;  /* 0x0000000000017941 */ /* 0x000fea0003800000 */
.L_x_37:
[----:B-----5:R-:W-:Y:S01]  /*3170*/  IMAD.U32 R77, R5, 0x10000, RZ ;  /* 0x00010000054d7824 */ /* 0x020fe200078e00ff */
[----:B------:R-:W-:Y:S01]  /*3180*/  ISETP.GT.AND P1, PT, R3, 0x8, P1 ;  /* 0x000000080300780c */ /* 0x000fe20000f24270 */
[----:B------:R-:W-:Y:S01]  /*3190*/  IMAD.WIDE.U32 R20, R76, R86, R14 ;  /* 0x000000564c147225 */ /* 0x000fe200078e000e */
[----:B0-----:R-:W-:-:S03]  /*31a0*/  PRMT R56, R5, 0x7610, R56 ;  /* 0x0000761005387816 */ /* 0x001fc60000000038 */
[----:B------:R-:W-:Y:S01]  /*31b0*/  FMUL R12, R77, R66 ;  /* 0x000000424d0c7220 */ /* 0x000fe20000400000 */
[----:B------:R-:W-:Y:S01]  /*31c0*/  IMAD.IADD R83, R83, 0x1, R21 ;  /* 0x0000000153537824 */ /* 0x000fe200078e0215 */
[----:B------:R-:W-:Y:S02]  /*31d0*/  IADD3 R80, P2, R80, R20, RZ ;  /* 0x0000001450507210 */ /* 0x000fe40007f5e0ff */
[----:B------:R-:W-:-:S03]  /*31e0*/  FFMA R12, R57, R23, R12 ;  /* 0x00000017390c7223 */ /* 0x000fc6000000000c */
[----:B------:R-:W-:Y:S02]  /*31f0*/  IMAD.X R13, R83, 0x1, R13, P2 ;  /* 0x00000001530d7824 */ /* 0x000fe400010e060d */
[----:B------:R-:W-:Y:S02]  /*3200*/  F2FP.BF16.F32.PACK_AB R12, RZ, R12 ;  /* 0x0000000cff0c723e */ /* 0x000fe400000010ff */
[----:B------:R-:W-:Y:S02]  /*3210*/  LEA R14, P2, R80, R88, 0x1 ;  /* 0x00000058500e7211 */ /* 0x000fe400078408ff */
[----:B------:R-:W-:Y:S02]  /*3220*/  PRMT R21, R12, 0x7610, R21 ;  /* 0x000076100c157816 */ /* 0x000fe40000000015 */
[----:B------:R-:W-:-:S03]  /*3230*/  LEA.HI.X R15, R80, R89, R13, 0x1, P2 ;  /* 0x00000059500f7211 */ /* 0x000fc600010f0c0d */
[----:B------:R0:W-:Y:S04]  /*3240*/  @P3 STG.E.U16 desc[UR38][R8.64+0x2], R21 ;  /* 0x0000021508003986 */ /* 0x0001e8000c101526 */
[----:B------:R-:W2:Y:S01]  /*3250*/  @P1 LDG.E.LTC128B.U16 R56, desc[UR38][R14.64] ;  /* 0x000000260e381981 */ /* 0x000ea2000c1e1520 */
[----:B------:R-:W-:Y:S01]  /*3260*/  IADD3 R20, P2, R10, R20, RZ ;  /* 0x000000140a147210 */ /* 0x000fe20007f5e0ff */
[----:B------:R-:W-:Y:S01]  /*3270*/  BSSY B1, `(.L_x_39) ;  /* 0x0000011000017945 */ /* 0x000fe20003800000 */
[C---:B------:R-:W-:Y:S02]  /*3280*/  SHF.L.U64.HI R13, R70.reuse, 0x1, R69 ;  /* 0x00000001460d7819 */ /* 0x040fe40000010245 */
[----:B------:R-:W-:Y:S01]  /*3290*/  ISETP.GT.AND P0, PT, R3, 0x8, P0 ;  /* 0x000000080300780c */ /* 0x000fe20000704270 */
[----:B0-----:R-:W-:Y:S01]  /*32a0*/  IMAD.X R21, R11, 0x1, R83, P2 ;  /* 0x000000010b157824 */ /* 0x001fe200010e0653 */
[----:B------:R-:W-:Y:S01]  /*32b0*/  LEA R12, P2, R70, R8, 0x1 ;  /* 0x00000008460c7211 */ /* 0x000fe200078408ff */
[----:B------:R-:W-:-:S04]  /*32c0*/  IMAD.WIDE.U32 R20, R75, R84, R20 ;  /* 0x000000544b147225 */ /* 0x000fc800078e0014 */
[----:B------:R-:W-:Y:S01]  /*32d0*/  IMAD.X R13, R13, 0x1, R9, P2 ;  /* 0x000000010d0d7824 */ /* 0x000fe200010e0609 */
[----:B------:R-:W-:Y:S01]  /*32e0*/  LEA R10, P3, R20, R88, 0x1 ;  /* 0x00000058140a7211 */ /* 0x000fe200078608ff */
[----:B------:R-:W-:-:S05]  /*32f0*/  IMAD.IADD R11, R79, 0x1, R21 ;  /* 0x000000014f0b7824 */ /* 0x000fca00078e0215 */
[----:B------:R-:W-:Y:S01]  /*3300*/  LEA.HI.X R11, R20, R89, R11, 0x1, P3 ;  /* 0x00000059140b7211 */ /* 0x000fe200018f0c0b */
[----:B--2---:R-:W-:-:S04]  /*3310*/  IMAD.U32 R5, R56, 0x10000, RZ ;  /* 0x0001000038057824 */ /* 0x004fc800078e00ff */
[----:B------:R-:W-:-:S04]  /*3320*/  FMUL R5, R5, R66 ;  /* 0x0000004205057220 */ /* 0x000fc80000400000 */
[----:B------:R-:W-:-:S05]  /*3330*/  FFMA R5, R58, R23, R5 ;  /* 0x000000173a057223 */ /* 0x000fca0000000005 */
[----:B------:R-:W-:-:S05]  /*3340*/  F2FP.BF16.F32.PACK_AB R5, RZ, R5 ;  /* 0x00000005ff05723e */ /* 0x000fca00000010ff */
[----:B------:R0:W-:Y:S01]  /*3350*/  @P1 STG.E.U16 desc[UR38][R12.64], R5 ;  /* 0x000000050c001986 */ /* 0x0001e2000c101526 */
[----:B------:R-:W-:Y:S05]  /*3360*/  @!P0 BRA `(.L_x_40) ;  /* 0x0000000000048947 */ /* 0x000fea0003800000 */
[----:B------:R2:W5:Y:S02]  /*3370*/  LDG.E.LTC128B.U16 R56, desc[UR38][R10.64+0x2] ;  /* 0x000002260a387981 */ /* 0x000564000c1e1520 */
.L_x_40:
[----:B------:R-:W-:Y:S05]  /*3380*/  BSYNC B1 ;  /* 0x0000000000017941 */ /* 0x000fea0003800000 */
.L_x_39:
[----:B0----5:R-:W-:Y:S01]  /*3390*/  IMAD.U32 R5, R56, 0x10000, RZ ;  /* 0x0001000038057824 */ /* 0x021fe200078e00ff */
[----:B------:R-:W-:Y:S01]  /*33a0*/  ISETP.GT.AND P1, PT, R4, 0x8, PT ;  /* 0x000000080400780c */ /* 0x000fe20003f24270 */
[----:B------:R-:W-:Y:S02]  /*33b0*/  BSSY B1, `(.L_x_41) ;  /* 0x0000008000017945 */ /* 0x000fe40003800000 */
[----:B------:R-:W-:Y:S01]  /*33c0*/  FMUL R14, R5, R66 ;  /* 0x00000042050e7220 */ /* 0x000fe20000400000 */
[----:B------:R-:W-:-:S03]  /*33d0*/  ISETP.GT.AND P2, PT, R3, RZ, P1 ;  /* 0x000000ff0300720c */ /* 0x000fc60000f44270 */
[----:B------:R-:W-:-:S05]  /*33e0*/  FFMA R14, R59, R23, R14 ;  /* 0x000000173b0e7223 */ /* 0x000fca000000000e */
[----:B------:R-:W-:-:S05]  /*33f0*/  F2FP.BF16.F32.PACK_AB R14, RZ, R14 ;  /* 0x0000000eff0e723e */ /* 0x000fca00000010ff */
[----:B------:R0:W-:Y:S01]  /*3400*/  @P0 STG.E.U16 desc[UR38][R12.64+0x2], R14 ;  /* 0x0000020e0c000986 */ /* 0x0001e2000c101526 */
[----:B------:R-:W-:Y:S05]  /*3410*/  @!P2 BRA `(.L_x_42) ;  /* 0x000000000004a947 */ /* 0x000fea0003800000 */
[----:B------:R3:W5:Y:S02]  /*3420*/  LDG.E.LTC128B.U16 R56, desc[UR38][R6.64+0x10] ;  /* 0x0000102606387981 */ /* 0x000764000c1e1520 */
.L_x_42:
[----:B------:R-:W-:Y:S05]  /*3430*/  BSYNC B1 ;  /* 0x0000000000017941 */ /* 0x000fea0003800000 */
.L_x_41:
[----:B-----5:R-:W-:Y:S01]  /*3440*/  IMAD.U32 R5, R56, 0x10000, RZ ;  /* 0x0001000038057824 */ /* 0x020fe200078e00ff */
        /* <DEDUP_REMOVED lines=9> */
.L_x_44:
[----:B------:R-:W-:Y:S05]  /*34e0*/  BSYNC B1 ;  /* 0x0000000000017941 */ /* 0x000fea0003800000 */
.L_x_43:
[----:B----45:R-:W-:Y:S01]  /*34f0*/  IMAD.U32 R5, R56, 0x10000, RZ ;  /* 0x0001000038057824 */ /* 0x030fe200078e00ff */
[----:B------:R-:W-:Y:S01]  /*3500*/  ISETP.GT.AND P1, PT, R3, 0x8, P1 ;  /* 0x000000080300780c */ /* 0x000fe20000f24270 */
[----:B------:R-:W-:Y:S02]  /*3510*/  BSSY B1, `(.L_x_45) ;  /* 0x0000007000017945 */ /* 0x000fe40003800000 */
[----:B0-----:R-:W-:-:S04]  /*3520*/  FMUL R14, R5, R66 ;  /* 0x00000042050e7220 */ /* 0x001fc80000400000 */
[----:B------:R-:W-:-:S05]  /*3530*/  FFMA R14, R61, R23, R14 ;  /* 0x000000173d0e7223 */ /* 0x000fca000000000e */
[----:B------:R-:W-:-:S05]  /*3540*/  F2FP.BF16.F32.PACK_AB R14, RZ, R14 ;  /* 0x0000000eff0e723e */ /* 0x000fca00000010ff */
[----:B------:R0:W-:Y:S01]  /*3550*/  @P3 STG.E.U16 desc[UR38][R8.64+0x12], R14 ;  /* 0x0000120e08003986 */ /* 0x0001e2000c101526 */
[----:B------:R-:W-:Y:S05]  /*3560*/  @!P1 BRA `(.L_x_46) ;  /* 0x0000000000049947 */ /* 0x000fea0003800000 */
[----:B------:R4:W5:Y:S02]  /*3570*/  LDG.E.LTC128B.U16 R56, desc[UR38][R10.64+0x10] ;  /* 0x000010260a387981 */ /* 0x000964000c1e1520 */
.L_x_46:
[----:B------:R-:W-:Y:S05]  /*3580*/  BSYNC B1 ;  /* 0x0000000000017941 */ /* 0x000fea0003800000 */
.L_x_45:
[----:B-----5:R-:W-:Y:S01]  /*3590*/  IMAD.U32 R5, R56, 0x10000, RZ ;  /* 0x0001000038057824 */ /* 0x020fe200078e00ff */
[----:B------:R-:W-:Y:S01]  /*35a0*/  ISETP.GT.AND P0, PT, R3, 0x8, P0 ;  /* 0x000000080300780c */ /* 0x000fe20000704270 */
[----:B------:R-:W-:Y:S02]  /*35b0*/  BSSY B1, `(.L_x_47) ;  /* 0x0000007000017945 */ /* 0x000fe40003800000 */
[----:B------:R-:W-:-:S04]  /*35c0*/  FMUL R5, R5, R66 ;  /* 0x0000004205057220 */ /* 0x000fc80000400000 */
[----:B------:R-:W-:-:S05]  /*35d0*/  FFMA R5, R62, R23, R5 ;  /* 0x000000173e057223 */ /* 0x000fca0000000005 */
[----:B------:R-:W-:-:S05]  /*35e0*/  F2FP.BF16.F32.PACK_AB R5, RZ, R5 ;  /* 0x00000005ff05723e */ /* 0x000fca00000010ff */
[----:B------:R0:W-:Y:S01]  /*35f0*/  @P1 STG.E.U16 desc[UR38][R12.64+0x10], R5 ;  /* 0x000010050c001986 */ /* 0x0001e2000c101526 */
[----:B------:R-:W-:Y:S05]  /*3600*/  @!P0 BRA `(.L_x_48) ;  /* 0x0000000000048947 */ /* 0x000fea0003800000 */
[----:B------:R0:W5:Y:S02]  /*3610*/  LDG.E.LTC128B.U16 R56, desc[UR38][R10.64+0x12] ;  /* 0x000012260a387981 */ /* 0x000164000c1e1520 */
.L_x_48:
[----:B------:R-:W-:Y:S05]  /*3620*/  BSYNC B1 ;  /* 0x0000000000017941 */ /* 0x000fea0003800000 */
.L_x_47:
        /* <DEDUP_REMOVED lines=10> */
.L_x_50:
[----:B------:R-:W-:Y:S05]  /*36d0*/  BSYNC B1 ;  /* 0x0000000000017941 */ /* 0x000fea0003800000 */
.L_x_49:
        /* <DEDUP_REMOVED lines=10> */
.L_x_52:
[----:B------:R-:W-:Y:S05]  /*3780*/  BSYNC B1 ;  /* 0x0000000000017941 */ /* 0x000fea0003800000 */
.L_x_51:
[----:B0----5:R-:W-:Y:S01]  /*3790*/  IMAD.U32 R5, R56, 0x10000, RZ ;  /* 0x0001000038057824 */ /* 0x021fe200078e00ff */
        /* <DEDUP_REMOVED lines=8> */
.L_x_54:
[----:B------:R-:W-:Y:S05]  /*3820*/  BSYNC B1 ;  /* 0x0000000000017941 */ /* 0x000fea0003800000 */
.L_x_53:
        /* <DEDUP_REMOVED lines=9> */
.L_x_56:
[----:B------:R-:W-:Y:S05]  /*38c0*/  BSYNC B1 ;  /* 0x0000000000017941 */ /* 0x000fea0003800000 */
.L_x_55:
        /* <DEDUP_REMOVED lines=10> */
.L_x_58:
[----:B------:R-:W-:Y:S05]  /*3970*/  BSYNC B1 ;  /* 0x0000000000017941 */ /* 0x000fea0003800000 */
.L_x_57:
        /* <DEDUP_REMOVED lines=10> */
.L_x_60:
[----:B------:R-:W-:Y:S05]  /*3a20*/  BSYNC B1 ;  /* 0x0000000000017941 */ /* 0x000fea0003800000 */
.L_x_59:
        /* <DEDUP_REMOVED lines=9> */
.L_x_62:
[----:B------:R-:W-:Y:S05]  /*3ac0*/  BSYNC B1 ;  /* 0x0000000000017941 */ /* 0x000fea0003800000 */
.L_x_61:
        /* <DEDUP_REMOVED lines=9> */
.L_x_64:
[----:B------:R-:W-:Y:S05]  /*3b60*/  BSYNC B1 ;  /* 0x0000000000017941 */ /* 0x000fea0003800000 */
.L_x_63:
        /* <DEDUP_REMOVED lines=10> */
.L_x_66:
[----:B------:R-:W-:Y:S05]  /*3c10*/  BSYNC B1 ;  /* 0x0000000000017941 */ /* 0x000fea0003800000 */
.L_x_65:
        /* <DEDUP_REMOVED lines=10> */
.L_x_68:
[----:B------:R-:W-:Y:S05]  /*3cc0*/  BSYNC B1 ;  /* 0x0000000000017941 */ /* 0x000fea0003800000 */
.L_x_67:
        /* <DEDUP_REMOVED lines=9> */
.L_x_70:
[----:B------:R-:W-:Y:S05]  /*3d60*/  BSYNC B1 ;  /* 0x0000000000017941 */ /* 0x000fea0003800000 */
.L_x_69:
        /* <DEDUP_REMOVED lines=9> */
.L_x_72:
[----:B------:R-:W-:Y:S05]  /*3e00*/  BSYNC B1 ;  /* 0x0000000000017941 */ /* 0x000fea0003800000 */
.L_x_71:
        /* <DEDUP_REMOVED lines=10> */
.L_x_74:
[----:B------:R-:W-:Y:S05]  /*3eb0*/  BSYNC B1 ;  /* 0x0000000000017941 */ /* 0x000fea0003800000 */
.L_x_73:
        /* <DEDUP_REMOVED lines=10> */
.L_x_76:
[----:B------:R-:W-:Y:S05]  /*3f60*/  BSYNC B1 ;  /* 0x0000000000017941 */ /* 0x000fea0003800000 */
.L_x_75:
        /* <DEDUP_REMOVED lines=9> */
.L_x_78:
[----:B------:R-:W-:Y:S05]  /*4000*/  BSYNC B1 ;  /* 0x0000000000017941 */ /* 0x000fea0003800000 */
.L_x_77:
        /* <DEDUP_REMOVED lines=9> */
.L_x_80:
[----:B------:R-:W-:Y:S05]  /*40a0*/  BSYNC B1 ;  /* 0x0000000000017941 */ /* 0x000fea0003800000 */
.L_x_79:
        /* <DEDUP_REMOVED lines=10> */
.L_x_82:
[----:B------:R-:W-:Y:S05]  /*4150*/  BSYNC B1 ;  /* 0x0000000000017941 */ /* 0x000fea0003800000 */
.L_x_81:
        /* <DEDUP_REMOVED lines=10> */
.L_x_84:
[----:B------:R-:W-:Y:S05]  /*4200*/  BSYNC B1 ;  /* 0x0000000000017941 */ /* 0x000fea0003800000 */
.L_x_83:
        /* <DEDUP_REMOVED lines=9> */
.L_x_86:
[----:B------:R-:W-:Y:S05]  /*42a0*/  BSYNC B1 ;  /* 0x0000000000017941 */ /* 0x000fea0003800000 */
.L_x_85:
        /* <DEDUP_REMOVED lines=9> */
.L_x_88:
[----:B------:R-:W-:Y:S05]  /*4340*/  BSYNC B1 ;  /* 0x0000000000017941 */ /* 0x000fea0003800000 */
.L_x_87:
        /* <DEDUP_REMOVED lines=10> */
.L_x_90:
[----:B------:R-:W-:Y:S05]  /*43f0*/  BSYNC B1 ;  /* 0x0000000000017941 */ /* 0x000fea0003800000 */
.L_x_89:
        /* <DEDUP_REMOVED lines=10> */
.L_x_92:
[----:B------:R-:W-:Y:S05]  /*44a0*/  BSYNC B1 ;  /* 0x0000000000017941 */ /* 0x000fea0003800000 */
.L_x_91:
        /* <DEDUP_REMOVED lines=9> */
.L_x_94:
[----:B------:R-:W-:Y:S05]  /*4540*/  BSYNC B1 ;  /* 0x0000000000017941 */ /* 0x000fea0003800000 */
.L_x_93:
        /* <DEDUP_REMOVED lines=9> */
.L_x_96:
[----:B------:R-:W-:Y:S05]  /*45e0*/  BSYNC B1 ;  /* 0x0000000000017941 */ /* 0x000fea0003800000 */
.L_x_95:
        /* <DEDUP_REMOVED lines=10> */
.L_x_98:
[----:B------:R-:W-:Y:S05]  /*4690*/  BSYNC B1 ;  /* 0x0000000000017941 */ /* 0x000fea0003800000 */
.L_x_97:
        /* <DEDUP_REMOVED lines=10> */
.L_x_100:
[----:B------:R-:W-:Y:S05]  /*4740*/  BSYNC B1 ;  /* 0x0000000000017941 */ /* 0x000fea0003800000 */
.L_x_99:
        /* <DEDUP_REMOVED lines=9> */
.L_x_102:
[----:B------:R-:W-:Y:S05]  /*47e0*/  BSYNC B1 ;  /* 0x0000000000017941 */ /* 0x000fea0003800000 */
.L_x_101:
        /* <DEDUP_REMOVED lines=9> */
.L_x_104:
[----:B------:R-:W-:Y:S05]  /*4880*/  BSYNC B1 ;  /* 0x0000000000017941 */ /* 0x000fea0003800000 */
.L_x_103:
        /* <DEDUP_REMOVED lines=10> */
.L_x_106:
[----:B------:R-:W-:Y:S05]  /*4930*/  BSYNC B1 ;  /* 0x0000000000017941 */ /* 0x000fea0003800000 */
.L_x_105:
[----:B-----5:R-:W-:Y:S01]  /*4940*/  IMAD.U32 R5, R56, 0x10000, RZ ;  /* 0x0001000038057824 */ /* 0x020fe200078e00ff */
[----:B------:R-:W-:Y:S01]  /*4950*/  ISETP.GT.AND P0, PT, R4, 0x49, PT ;  /* 0x000000490400780c */ /* 0x000fe20003f04270 */
[----:B------:R-:W-:Y:S01]  /*4960*/  @P2 IMAD.MOV.U32 R4, RZ, RZ, R8 ;  /* 0x000000ffff042224 */ /* 0x000fe200078e0008 */
[----:B------:R-:W-:Y:S01]  /*4970*/  BSSY B1, `(.L_x_107) ;  /* 0x000000a000017945 */ /* 0x000fe20003800000 */
[----:B------:R-:W-:Y:S01]  /*4980*/  FMUL R5, R5, R66 ;  /* 0x0000004205057220 */ /* 0x000fe20000400000 */
[----:B------:R-:W-:-:S03]  /*4990*/  ISETP.GT.AND P3, PT, R3, RZ, P0 ;  /* 0x000000ff0300720c */ /* 0x000fc60000764270 */
[----:B------:R-:W-:-:S05]  /*49a0*/  FFMA R5, R28, R23, R5 ;  /* 0x000000171c057223 */ /* 0x000fca0000000005 */
[----:B------:R-:W-:-:S04]  /*49b0*/  F2FP.BF16.F32.PACK_AB R5, RZ, R5 ;  /* 0x00000005ff05723e */ /* 0x000fc800000010ff */
[----:B0-----:R-:W-:Y:S01]  /*49c0*/  PRMT R14, R5, 0x7610, R14 ;  /* 0x00007610050e7816 */ /* 0x001fe2000000000e */
[----:B------:R-:W-:-:S05]  /*49d0*/  @P2 IMAD.MOV.U32 R5, RZ, RZ, R9 ;  /* 0x000000ffff052224 */ /* 0x000fca00078e0009 */
[----:B------:R0:W-:Y:S01]  /*49e0*/  @P2 STG.E.U16 desc[UR38][R4.64+0x90], R14 ;  /* 0x0000900e04002986 */ /* 0x0001e2000c101526 */
[----:B------:R-:W-:Y:S05]  /*49f0*/  @!P3 BRA `(.L_x_108) ;  /* 0x000000000004b947 */ /* 0x000fea0003800000 */
[----:B------:R0:W5:Y:S02]  /*4a00*/  LDG.E.LTC128B.U16 R56, desc[UR38][R6.64+0x92] ;  /* 0x0000922606387981 */ /* 0x000164000c1e1520 */
.L_x_108:
[----:B------:R-:W-:Y:S05]  /*4a10*/  BSYNC B1 ;  /* 0x0000000000017941 */ /* 0x000fea0003800000 */
.L_x_107:
        /* <DEDUP_REMOVED lines=9> */
.L_x_110:
[----:B------:R-:W-:Y:S05]  /*4ab0*/  BSYNC B1 ;  /* 0x0000000000017941 */ /* 0x000fea0003800000 */
.L_x_109:
[----:B-----5:R-:W-:Y:S01]  /*4ac0*/  IMAD.U32 R5, R56, 0x10000, RZ ;  /* 0x0001000038057824 */ /* 0x020fe200078e00ff */
[----:B------:R-:W-:Y:S01]  /*4ad0*/  ISETP.GT.AND P0, PT, R3, 0x8, P0 ;  /* 0x000000080300780c */ /* 0x000fe20000704270 */
[----:B0-----:R-:W-:Y:S01]  /*4ae0*/  @P1 IMAD.MOV.U32 R4, RZ, RZ, R12 ;  /* 0x000000ffff041224 */ /* 0x001fe200078e000c */
[----:B------:R-:W-:Y:S01]  /*4af0*/  BSSY B1, `(.L_x_111) ;  /* 0x0000009000017945 */ /* 0x000fe20003800000 */
[----:B------:R-:W-:-:S04]  /*4b00*/  FMUL R5, R5, R66 ;  /* 0x0000004205057220 */ /* 0x000fc80000400000 */
[----:B------:R-:W-:-:S05]  /*4b10*/  FFMA R5, R30, R23, R5 ;  /* 0x000000171e057223 */ /* 0x000fca0000000005 */
[----:B------:R-:W-:-:S04]  /*4b20*/  F2FP.BF16.F32.PACK_AB R5, RZ, R5 ;  /* 0x00000005ff05723e */ /* 0x000fc800000010ff */
[----:B-1-3--:R-:W-:Y:S01]  /*4b30*/  PRMT R6, R5, 0x7610, R6 ;  /* 0x0000761005067816 */ /* 0x00afe20000000006 */
[----:B------:R-:W-:-:S05]  /*4b40*/  @P1 IMAD.MOV.U32 R5, RZ, RZ, R13 ;  /* 0x000000ffff051224 */ /* 0x000fca00078e000d */
[----:B------:R0:W-:Y:S01]  /*4b50*/  @P1 STG.E.U16 desc[UR38][R4.64+0x90], R6 ;  /* 0x0000900604001986 */ /* 0x0001e2000c101526 */
[----:B------:R-:W-:Y:S05]  /*4b60*/  @!P0 BRA `(.L_x_112) ;  /* 0x0000000000048947 */ /* 0x000fea0003800000 */
[----:B------:R1:W5:Y:S02]  /*4b70*/  LDG.E.LTC128B.U16 R56, desc[UR38][R10.64+0x92] ;  /* 0x000092260a387981 */ /* 0x000364000c1e1520 */
.L_x_112:
[----:B------:R-:W-:Y:S05]  /*4b80*/  BSYNC B1 ;  /* 0x0000000000017941 */ /* 0x000fea0003800000 */
.L_x_111:
[----:B------:R-:W-:Y:S05]  /*4b90*/  @!P0 BRA `(.L_x_113) ;  /* 0x0000000c00388947 */ /* 0x000fea0003800000 */
[----:B-----5:R-:W-:-:S04]  /*4ba0*/  IMAD.U32 R3, R56, 0x10000, RZ ;  /* 0x0001000038037824 */ /* 0x020fc800078e00ff */
[----:B0-----:R-:W-:-:S04]  /*4bb0*/  FMUL R4, R3, R66 ;  /* 0x0000004203047220 */ /* 0x001fc80000400000 */
[----:B------:R-:W-:-:S05]  /*4bc0*/  FFMA R4, R31, R23, R4 ;  /* 0x000000171f047223 */ /* 0x000fca0000000004 */
[----:B------:R-:W-:-:S05]  /*4bd0*/  F2FP.BF16.F32.PACK_AB R4, RZ, R4 ;  /* 0x00000004ff04723e */ /* 0x000fca00000010ff */
[----:B------:R3:W-:Y:S01]  /*4be0*/  STG.E.U16 desc[UR38][R12.64+0x92], R4 ;  /* 0x000092040c007986 */ /* 0x0007e2000c101526 */
[----:B------:R-:W-:Y:S05]  /*4bf0*/  BRA `(.L_x_113) ;  /* 0x0000000c00207947 */ /* 0x000fea0003800000 */
.L_x_36:
[----:B------:R-:W-:Y:S01]  /*4c00*/  ULDC.64 UR4, c[0x0][0x5c0] ;  /* 0x0001700000047ab9 */ /* 0x000fe20000000a00 */
[----:B------:R-:W-:Y:S01]  /*4c10*/  ISETP.GT.AND P3, PT, R4, 0x1, PT ;  /* 0x000000010400780c */ /* 0x000fe20003f64270 */
[-C--:B------:R-:W-:Y:S01]  /*4c20*/  FMUL R56, R56, R23.reuse ;  /* 0x0000001738387220 */ /* 0x080fe20000400000 */
[----:B------:R-:W-:Y:S01]  /*4c30*/  LEA R6, P0, R78, UR4, 0x1 ;  /* 0x000000044e067c11 */ /* 0x000fe2000f8008ff */
[-C--:B------:R-:W-:Y:S01]  /*4c40*/  FMUL R57, R57, R23.reuse ;  /* 0x0000001739397220 */ /* 0x080fe20000400000 */
[----:B------:R-:W-:Y:S01]  /*4c50*/  ISETP.GT.AND P1, PT, R3, 0x8, P1 ;  /* 0x000000080300780c */ /* 0x000fe20000f24270 */
[-C--:B------:R-:W-:Y:S01]  /*4c60*/  FMUL R58, R58, R23.reuse ;  /* 0x000000173a3a7220 */ /* 0x080fe20000400000 */
[----:B------:R-:W-:Y:S01]  /*4c70*/  LEA.HI.X R7, R78, UR5, R91, 0x1, P0 ;  /* 0x000000054e077c11 */ /* 0x000fe200080f0c5b */
[-C--:B------:R-:W-:Y:S01]  /*4c80*/  FMUL R59, R59, R23.reuse ;  /* 0x000000173b3b7220 */ /* 0x080fe20000400000 */
[----:B------:R-:W-:Y:S01]  /*4c90*/  ISETP.GT.AND P0, PT, R3, RZ, P3 ;  /* 0x000000ff0300720c */ /* 0x000fe20001f04270 */
[-C--:B------:R-:W-:Y:S01]  /*4ca0*/  FMUL R60, R60, R23.reuse ;  /* 0x000000173c3c7220 */ /* 0x080fe20000400000 */
[----:B------:R-:W-:Y:S01]  /*4cb0*/  F2FP.BF16.F32.PACK_AB R56, RZ, R56 ;  /* 0x00000038ff38723e */ /* 0x000fe200000010ff */
[----:B------:R-:W-:Y:S01]  /*4cc0*/  FMUL R61, R61, R23 ;  /* 0x000000173d3d7220 */ /* 0x000fe20000400000 */
[----:B------:R-:W-:Y:S01]  /*4cd0*/  F2FP.BF16.F32.PACK_AB R57, RZ, R57 ;  /* 0x00000039ff39723e */ /* 0x000fe200000010ff */
[-C--:B------:R-:W-:Y:S01]  /*4ce0*/  FMUL R62, R62, R23.reuse ;  /* 0x000000173e3e7220 */ /* 0x080fe20000400000 */
[C---:B------:R-:W-:Y:S01]  /*4cf0*/  SHF.L.U64.HI R5, R70.reuse, 0x1, R69 ;  /* 0x0000000146057819 */ /* 0x040fe20000010245 */
[----:B------:R-:W-:Y:S01]  /*4d00*/  @P2 STG.E.U16 desc[UR38][R6.64], R56 ;  /* 0x0000003806002986 */ /* 0x000fe2000c101526 */
[----:B------:R-:W-:Y:S01]  /*4d10*/  LEA R8, P4, R70, R6, 0x1 ;  /* 0x0000000646087211 */ /* 0x000fe200078808ff */
[-C--:B------:R-:W-:Y:S01]  /*4d20*/  FMUL R63, R63, R23.reuse ;  /* 0x000000173f3f7220 */ /* 0x080fe20000400000 */
[----:B------:R-:W-:Y:S01]  /*4d30*/  ISETP.GT.AND P2, PT, R4, 0x8, PT ;  /* 0x000000080400780c */ /* 0x000fe20003f44270 */
[-C--:B------:R-:W-:Y:S01]  /*4d40*/  FMUL R48, R48, R23.reuse ;  /* 0x0000001730307220 */ /* 0x080fe20000400000 */
[----:B------:R-:W-:Y:S01]  /*4d50*/  ISETP.GT.AND P3, PT, R3, 0x8, P3 ;  /* 0x000000080300780c */ /* 0x000fe20001f64270 */
[----:B------:R-:W-:Y:S01]  /*4d60*/  @P0 STG.E.U16 desc[UR38][R6.64+0x2], R57 ;  /* 0x0000023906000986 */ /* 0x000fe2000c101526 */
[----:B------:R-:W-:Y:S01]  /*4d70*/  ISETP.GT.AND P0, PT, R4, 0x9, PT ;  /* 0x000000090400780c */ /* 0x000fe20003f04270 */
[----:B------:R-:W-:Y:S01]  /*4d80*/  IMAD.X R9, R5, 0x1, R7, P4 ;  /* 0x0000000105097824 */ /* 0x000fe200020e0607 */
[----:B------:R-:W-:Y:S01]  /*4d90*/  ISETP.GT.AND P5, PT, R3, RZ, P2 ;  /* 0x000000ff0300720c */ /* 0x000fe200017a4270 */
[-C--:B------:R-:W-:Y:S01]  /*4da0*/  FMUL R49, R49, R23.reuse ;  /* 0x0000001731317220 */ /* 0x080fe20000400000 */
[----:B------:R-:W-:Y:S01]  /*4db0*/  ISETP.GT.AND P4, PT, R3, RZ, P0 ;  /* 0x000000ff0300720c */ /* 0x000fe20000784270 */
[-C--:B------:R-:W-:Y:S01]  /*4dc0*/  FMUL R50, R50, R23.reuse ;  /* 0x0000001732327220 */ /* 0x080fe20000400000 */
[----:B------:R-:W-:Y:S01]  /*4dd0*/  F2FP.BF16.F32.PACK_AB R58, RZ, R58 ;  /* 0x0000003aff3a723e */ /* 0x000fe200000010ff */
[----:B------:R-:W-:Y:S01]  /*4de0*/  FMUL R51, R51, R23 ;  /* 0x0000001733337220 */ /* 0x000fe20000400000 */
[----:B------:R-:W-:Y:S01]  /*4df0*/  F2FP.BF16.F32.PACK_AB R59, RZ, R59 ;  /* 0x0000003bff3b723e */ /* 0x000fe200000010ff */
[----:B------:R-:W-:Y:S01]  /*4e00*/  FMUL R52, R52, R23 ;  /* 0x0000001734347220 */ /* 0x000fe20000400000 */
[----:B------:R-:W-:Y:S01]  /*4e10*/  F2FP.BF16.F32.PACK_AB R60, RZ, R60 ;  /* 0x0000003cff3c723e */ /* 0x000fe200000010ff */
[----:B------:R-:W-:Y:S01]  /*4e20*/  @P1 STG.E.U16 desc[UR38][R8.64], R58 ;  /* 0x0000003a08001986 */ /* 0x000fe2000c101526 */
[----:B------:R-:W-:Y:S01]  /*4e30*/  F2FP.BF16.F32.PACK_AB R61, RZ, R61 ;  /* 0x0000003dff3d723e */ /* 0x000fe200000010ff */
[-C--:B------:R-:W-:Y:S01]  /*4e40*/  FMUL R53, R53, R23.reuse ;  /* 0x0000001735357220 */ /* 0x080fe20000400000 */
[C---:B------:R-:W-:Y:S01]  /*4e50*/  ISETP.GT.AND P1, PT, R3.reuse, 0x8, P2 ;  /* 0x000000080300780c */ /* 0x040fe20001724270 */
[----:B------:R-:W-:Y:S01]  /*4e60*/  @P3 STG.E.U16 desc[UR38][R8.64+0x2], R59 ;  /* 0x0000023b08003986 */ /* 0x000fe2000c101526 */
[----:B------:R-:W-:Y:S01]  /*4e70*/  ISETP.GT.AND P2, PT, R4, 0x10, PT ;  /* 0x000000100400780c */ /* 0x000fe20003f44270 */
[-C--:B------:R-:W-:Y:S01]  /*4e80*/  FMUL R54, R54, R23.reuse ;  /* 0x0000001736367220 */ /* 0x080fe20000400000 */
[----:B------:R-:W-:Y:S01]  /*4e90*/  ISETP.GT.AND P3, PT, R3, 0x8, P0 ;  /* 0x000000080300780c */ /* 0x000fe20000764270 */
[----:B------:R-:W-:Y:S01]  /*4ea0*/  @P5 STG.E.U16 desc[UR38][R6.64+0x10], R60 ;  /* 0x0000103c06005986 */ /* 0x000fe2000c101526 */
[----:B------:R-:W-:Y:S01]  /*4eb0*/  ISETP.GT.AND P0, PT, R4, 0x11, PT ;  /* 0x000000110400780c */ /* 0x000fe20003f04270 */
[-C--:B------:R-:W-:Y:S01]  /*4ec0*/  FMUL R55, R55, R23.reuse ;  /* 0x0000001737377220 */ /* 0x080fe20000400000 */
[C---:B------:R-:W-:Y:S01]  /*4ed0*/  ISETP.GT.AND P5, PT, R3.reuse, RZ, P2 ;  /* 0x000000ff0300720c */ /* 0x040fe200017a4270 */
[----:B------:R-:W-:Y:S01]  /*4ee0*/  @P4 STG.E.U16 desc[UR38][R6.64+0x12], R61 ;  /* 0x0000123d06004986 */ /* 0x000fe2000c101526 */
        /* <DEDUP_REMOVED lines=70> */
[C---:B------:R-:W-:Y:S01]  /*5350*/  ISETP.GT.AND P1, PT, R4.reuse, 0x31, PT ;  /* 0x000000310400780c */ /* 0x040fe20003f24270 */
[----:B------:R-:W-:Y:S01]  /*5360*/  @P3 STG.E.U16 desc[UR38][R8.64+0x42], R43 ;  /* 0x0000422b08003986 */ /* 0x000fe2000c101526 */
[----:B------:R-:W-:Y:S01]  /*5370*/  ISETP.GT.AND P3, PT, R4, 0x30, PT ;  /* 0x000000300400780c */ /* 0x000fe20003f64270 */
[-C--:B------:R-:W-:Y:S01]  /*5380*/  FMUL R30, R30, R23.reuse ;  /* 0x000000171e1e7220 */ /* 0x080fe20000400000 */
[C---:B------:R-:W-:Y:S01]  /*5390*/  ISETP.GT.AND P2, PT, R3.reuse, 0x8, P2 ;  /* 0x000000080300780c */ /* 0x040fe20001744270 */
[----:B------:R-:W-:Y:S01]  /*53a0*/  @P5 STG.E.U16 desc[UR38][R6.64+0x50], R44 ;  /* 0x0000502c06005986 */ /* 0x000fe2000c101526 */
[----:B------:R-:W-:Y:S01]  /*53b0*/  ISETP.GT.AND P0, PT, R3, 0x8, P0 ;  /* 0x000000080300780c */ /* 0x000fe20000704270 */
[----:B------:R-:W-:Y:S01]  /*53c0*/  FMUL R31, R31, R23 ;  /* 0x000000171f1f7220 */ /* 0x000fe20000400000 */
[C---:B------:R-:W-:Y:S01]  /*53d0*/  ISETP.GT.AND P5, PT, R3.reuse, RZ, P3 ;  /* 0x000000ff0300720c */ /* 0x040fe20001fa4270 */
[----:B------:R-:W-:Y:S01]  /*53e0*/  @P4 STG.E.U16 desc[UR38][R6.64+0x52], R45 ;  /* 0x0000522d06004986 */ /* 0x000fe2000c101526 */
[----:B------:R-:W-:-:S02]  /*53f0*/  ISETP.GT.AND P4, PT, R3, RZ, P1 ;  /* 0x000000ff0300720c */ /* 0x000fc40000f84270 */
[----:B------:R-:W-:Y:S02]  /*5400*/  F2FP.BF16.F32.PACK_AB R46, RZ, R46 ;  /* 0x0000002eff2e723e */ /* 0x000fe400000010ff */
[----:B------:R-:W-:Y:S02]  /*5410*/  F2FP.BF16.F32.PACK_AB R47, RZ, R47 ;  /* 0x0000002fff2f723e */ /* 0x000fe400000010ff */
[----:B------:R-:W-:Y:S01]  /*5420*/  F2FP.BF16.F32.PACK_AB R32, RZ, R32 ;  /* 0x00000020ff20723e */ /* 0x000fe200000010ff */
[----:B------:R-:W-:Y:S01]  /*5430*/  @P2 STG.E.U16 desc[UR38][R8.64+0x50], R46 ;  /* 0x0000502e08002986 */ /* 0x000fe2000c101526 */
[----:B------:R-:W-:Y:S02]  /*5440*/  F2FP.BF16.F32.PACK_AB R33, RZ, R33 ;  /* 0x00000021ff21723e */ /* 0x000fe400000010ff */
[----:B------:R-:W-:Y:S01]  /*5450*/  F2FP.BF16.F32.PACK_AB R34, RZ, R34 ;  /* 0x00000022ff22723e */ /* 0x000fe200000010ff */
[----:B------:R-:W-:Y:S01]  /*5460*/  @P0 STG.E.U16 desc[UR38][R8.64+0x52], R47 ;  /* 0x0000522f08000986 */ /* 0x000fe2000c101526 */
[----:B------:R-:W-:-:S02]  /*5470*/  ISETP.GT.AND P0, PT, R3, 0x8, P3 ;  /* 0x000000080300780c */ /* 0x000fc40001f04270 */
[----:B------:R-:W-:Y:S01]  /*5480*/  F2FP.BF16.F32.PACK_AB R35, RZ, R35 ;  /* 0x00000023ff23723e */ /* 0x000fe200000010ff */
[----:B------:R-:W-:Y:S01]  /*5490*/  @P5 STG.E.U16 desc[UR38][R6.64+0x60], R32 ;  /* 0x0000602006005986 */ /* 0x000fe2000c101526 */
[C---:B------:R-:W-:Y:S02]  /*54a0*/  ISETP.GT.AND P5, PT, R3.reuse, 0x8, P1 ;  /* 0x000000080300780c */ /* 0x040fe40000fa4270 */
[C---:B------:R-:W-:Y:S01]  /*54b0*/  ISETP.GT.AND P1, PT, R4.reuse, 0x39, PT ;  /* 0x000000390400780c */ /* 0x040fe20003f24270 */
[----:B------:R-:W-:Y:S01]  /*54c0*/  @P4 STG.E.U16 desc[UR38][R6.64+0x62], R33 ;  /* 0x0000622106004986 */ /* 0x000fe2000c101526 */
[----:B------:R-:W-:Y:S02]  /*54d0*/  ISETP.GT.AND P4, PT, R4, 0x38, PT ;  /* 0x000000380400780c */ /* 0x000fe40003f84270 */
[C---:B------:R-:W-:Y:S02]  /*54e0*/  ISETP.GT.AND P3, PT, R3.reuse, RZ, P1 ;  /* 0x000000ff0300720c */ /* 0x040fe40000f64270 */
[C---:B------:R-:W-:Y:S01]  /*54f0*/  ISETP.GT.AND P2, PT, R3.reuse, RZ, P4 ;  /* 0x000000ff0300720c */ /* 0x040fe20002744270 */
[----:B------:R-:W-:Y:S01]  /*5500*/  @P0 STG.E.U16 desc[UR38][R8.64+0x60], R34 ;  /* 0x0000602208000986 */ /* 0x000fe2000c101526 */
[----:B------:R-:W-:-:S02]  /*5510*/  ISETP.GT.AND P4, PT, R3, 0x8, P4 ;  /* 0x000000080300780c */ /* 0x000fc40002784270 */
[----:B------:R-:W-:Y:S01]  /*5520*/  F2FP.BF16.F32.PACK_AB R36, RZ, R36 ;  /* 0x00000024ff24723e */ /* 0x000fe200000010ff */
[----:B------:R-:W-:Y:S01]  /*5530*/  @P5 STG.E.U16 desc[UR38][R8.64+0x62], R35 ;  /* 0x0000622308005986 */ /* 0x000fe2000c101526 */
[----:B------:R-:W-:Y:S02]  /*5540*/  F2FP.BF16.F32.PACK_AB R37, RZ, R37 ;  /* 0x00000025ff25723e */ /* 0x000fe400000010ff */
[----:B------:R-:W-:Y:S02]  /*5550*/  ISETP.GT.AND P5, PT, R3, 0x8, P1 ;  /* 0x000000080300780c */ /* 0x000fe40000fa4270 */
[C---:B------:R-:W-:Y:S02]  /*5560*/  ISETP.GT.AND P1, PT, R4.reuse, 0x48, PT ;  /* 0x000000480400780c */ /* 0x040fe40003f24270 */
[C---:B------:R-:W-:Y:S01]  /*5570*/  ISETP.GT.AND P0, PT, R4.reuse, 0x49, PT ;  /* 0x000000490400780c */ /* 0x040fe20003f04270 */
[----:B------:R-:W-:Y:S01]  /*5580*/  @P2 STG.E.U16 desc[UR38][R6.64+0x70], R36 ;  /* 0x0000702406002986 */ /* 0x000fe2000c101526 */
[C---:B------:R-:W-:Y:S01]  /*5590*/  ISETP.GT.AND P2, PT, R4.reuse, 0x41, PT ;  /* 0x000000410400780c */ /* 0x040fe20003f44270 */
[----:B------:R-:W-:Y:S01]  /*55a0*/  @P4 IMAD.MOV.U32 R5, RZ, RZ, R9 ;  /* 0x000000ffff054224 */ /* 0x000fe200078e0009 */
[----:B------:R-:W-:Y:S01]  /*55b0*/  F2FP.BF16.F32.PACK_AB R38, RZ, R38 ;  /* 0x00000026ff26723e */ /* 0x000fe200000010ff */
[----:B------:R-:W-:Y:S01]  /*55c0*/  @P3 STG.E.U16 desc[UR38][R6.64+0x72], R37 ;  /* 0x0000722506003986 */ /* 0x000fe2000c101526 */
[----:B------:R-:W-:Y:S01]  /*55d0*/  ISETP.GT.AND P3, PT, R4, 0x40, PT ;  /* 0x000000400400780c */ /* 0x000fe20003f64270 */
[----:B------:R-:W-:Y:S01]  /*55e0*/  @P4 IMAD.MOV.U32 R4, RZ, RZ, R8 ;  /* 0x000000ffff044224 */ /* 0x000fe200078e0008 */
[----:B------:R-:W-:-:S02]  /*55f0*/  F2FP.BF16.F32.PACK_AB R39, RZ, R39 ;  /* 0x00000027ff27723e */ /* 0x000fc400000010ff */
[----:B------:R-:W-:Y:S02]  /*5600*/  F2FP.BF16.F32.PACK_AB R24, RZ, R24 ;  /* 0x00000018ff18723e */ /* 0x000fe400000010ff */
[----:B------:R0:W-:Y:S01]  /*5610*/  @P4 STG.E.U16 desc[UR38][R4.64+0x70], R38 ;  /* 0x0000702604004986 */ /* 0x0001e2000c101526 */
[C---:B------:R-:W-:Y:S02]  /*5620*/  ISETP.GT.AND P4, PT, R3.reuse, RZ, P2 ;  /* 0x000000ff0300720c */ /* 0x040fe40001784270 */
[----:B------:R-:W-:Y:S02]  /*5630*/  F2FP.BF16.F32.PACK_AB R25, RZ, R25 ;  /* 0x00000019ff19723e */ /* 0x000fe400000010ff */
[----:B------:R-:W-:Y:S02]  /*5640*/  ISETP.GT.AND P2, PT, R3, 0x8, P2 ;  /* 0x000000080300780c */ /* 0x000fe40001744270 */
[----:B------:R-:W-:Y:S02]  /*5650*/  F2FP.BF16.F32.PACK_AB R26, RZ, R26 ;  /* 0x0000001aff1a723e */ /* 0x000fe400000010ff */
[----:B------:R-:W-:-:S02]  /*5660*/  F2FP.BF16.F32.PACK_AB R27, RZ, R27 ;  /* 0x0000001bff1b723e */ /* 0x000fc400000010ff */
[----:B------:R-:W-:Y:S01]  /*5670*/  F2FP.BF16.F32.PACK_AB R28, RZ, R28 ;  /* 0x0000001cff1c723e */ /* 0x000fe200000010ff */
[----:B0-----:R-:W-:Y:S01]  /*5680*/  @P5 IMAD.MOV.U32 R4, RZ, RZ, R8 ;  /* 0x000000ffff045224 */ /* 0x001fe200078e0008 */
[----:B------:R-:W-:Y:S01]  /*5690*/  F2FP.BF16.F32.PACK_AB R29, RZ, R29 ;  /* 0x0000001dff1d723e */ /* 0x000fe200000010ff */
[----:B------:R-:W-:Y:S01]  /*56a0*/  @P5 IMAD.MOV.U32 R5, RZ, RZ, R9 ;  /* 0x000000ffff055224 */ /* 0x000fe200078e0009 */
[----:B------:R-:W-:Y:S02]  /*56b0*/  F2FP.BF16.F32.PACK_AB R30, RZ, R30 ;  /* 0x0000001eff1e723e */ /* 0x000fe400000010ff */
[----:B------:R-:W-:Y:S02]  /*56c0*/  F2FP.BF16.F32.PACK_AB R31, RZ, R31 ;  /* 0x0000001fff1f723e */ /* 0x000fe400000010ff */
[----:B------:R0:W-:Y:S01]  /*56d0*/  @P5 STG.E.U16 desc[UR38][R4.64+0x72], R39 ;  /* 0x0000722704005986 */ /* 0x0001e2000c101526 */
[C---:B------:R-:W-:Y:S02]  /*56e0*/  ISETP.GT.AND P5, PT, R3.reuse, RZ, P3 ;  /* 0x000000ff0300720c */ /* 0x040fe40001fa4270 */
[----:B------:R-:W-:-:S11]  /*56f0*/  ISETP.GT.AND P3, PT, R3, 0x8, P3 ;  /* 0x000000080300780c */ /* 0x000fd60001f64270 */
[----:B0-----:R-:W-:Y:S02]  /*5700*/  @P5 IMAD.MOV.U32 R4, RZ, RZ, R6 ;  /* 0x000000ffff045224 */ /* 0x001fe400078e0006 */
[----:B------:R-:W-:-:S05]  /*5710*/  @P5 IMAD.MOV.U32 R5, RZ, RZ, R7 ;  /* 0x000000ffff055224 */ /* 0x000fca00078e0007 */
[----:B------:R0:W-:Y:S01]  /*5720*/  @P5 STG.E.U16 desc[UR38][R4.64+0x80], R24 ;  /* 0x0000801804005986 */ /* 0x0001e2000c101526 */
[C---:B------:R-:W-:Y:S02]  /*5730*/  ISETP.GT.AND P5, PT, R3.reuse, RZ, P0 ;  /* 0x000000ff0300720c */ /* 0x040fe400007a4270 */
[----:B------:R-:W-:Y:S01]  /*5740*/  ISETP.GT.AND P0, PT, R3, 0x8, P0 ;  /* 0x000000080300780c */ /* 0x000fe20000704270 */
[----:B0-----:R-:W-:Y:S02]  /*5750*/  @P4 IMAD.MOV.U32 R4, RZ, RZ, R6 ;  /* 0x000000ffff044224 */ /* 0x001fe400078e0006 */
[----:B------:R-:W-:-:S05]  /*5760*/  @P4 IMAD.MOV.U32 R5, RZ, RZ, R7 ;  /* 0x000000ffff054224 */ /* 0x000fca00078e0007 */
[----:B------:R0:W-:Y:S01]  /*5770*/  @P4 STG.E.U16 desc[UR38][R4.64+0x82], R25 ;  /* 0x0000821904004986 */ /* 0x0001e2000c101526 */
[C---:B------:R-:W-:Y:S02]  /*5780*/  ISETP.GT.AND P4, PT, R3.reuse, RZ, P1 ;  /* 0x000000ff0300720c */ /* 0x040fe40000f84270 */
[----:B------:R-:W-:Y:S01]  /*5790*/  ISETP.GT.AND P1, PT, R3, 0x8, P1 ;  /* 0x000000080300780c */ /* 0x000fe20000f24270 */
[----:B0-----:R-:W-:Y:S02]  /*57a0*/  @P3 IMAD.MOV.U32 R4, RZ, RZ, R8 ;  /* 0x000000ffff043224 */ /* 0x001fe400078e0008 */
[----:B------:R-:W-:-:S05]  /*57b0*/  @P3 IMAD.MOV.U32 R5, RZ, RZ, R9 ;  /* 0x000000ffff053224 */ /* 0x000fca00078e0009 */
[----:B------:R0:W-:Y:S02]  /*57c0*/  @P3 STG.E.U16 desc[UR38][R4.64+0x80], R26 ;  /* 0x0000801a04003986 */ /* 0x0001e4000c101526 */
[----:B0-----:R-:W-:Y:S02]  /*57d0*/  @P2 IMAD.MOV.U32 R4, RZ, RZ, R8 ;  /* 0x000000ffff042224 */ /* 0x001fe400078e0008 */
[----:B------:R-:W-:-:S05]  /*57e0*/  @P2 IMAD.MOV.U32 R5, RZ, RZ, R9 ;  /* 0x000000ffff052224 */ /* 0x000fca00078e0009 */
[----:B------:R0:W-:Y:S02]  /*57f0*/  @P2 STG.E.U16 desc[UR38][R4.64+0x82], R27 ;  /* 0x0000821b04002986 */ /* 0x0001e4000c101526 */
[----:B0-----:R-:W-:Y:S02]  /*5800*/  @P4 IMAD.MOV.U32 R4, RZ, RZ, R6 ;  /* 0x000000ffff044224 */ /* 0x001fe400078e0006 */
[----:B------:R-:W-:-:S05]  /*5810*/  @P4 IMAD.MOV.U32 R5, RZ, RZ, R7 ;  /* 0x000000ffff054224 */ /* 0x000fca00078e0007 */
[----:B------:R0:W-:Y:S04]  /*5820*/  @P4 STG.E.U16 desc[UR38][R4.64+0x90], R28 ;  /* 0x0000901c04004986 */ /* 0x0001e8000c101526 */
[----:B------:R1:W-:Y:S01]  /*5830*/  @P5 STG.E.U16 desc[UR38][R6.64+0x92], R29 ;  /* 0x0000921d06005986 */ /* 0x0003e2000c101526 */
[----:B0-----:R-:W-:Y:S02]  /*5840*/  @P1 IMAD.MOV.U32 R4, RZ, RZ, R8 ;  /* 0x000000ffff041224 */ /* 0x001fe400078e0008 */
[----:B------:R-:W-:-:S05]  /*5850*/  @P1 IMAD.MOV.U32 R5, RZ, RZ, R9 ;  /* 0x000000ffff051224 */ /* 0x000fca00078e0009 */
[----:B------:R1:W-:Y:S04]  /*5860*/  @P1 STG.E.U16 desc[UR38][R4.64+0x90], R30 ;  /* 0x0000901e04001986 */ /* 0x0003e8000c101526 */
[----:B------:R1:W-:Y:S02]  /*5870*/  @P0 STG.E.U16 desc[UR38][R8.64+0x92], R31 ;  /* 0x0000921f08000986 */ /* 0x0003e4000c101526 */
.L_x_113:
[----:B------:R-:W-:Y:S05]  /*5880*/  BSYNC B0 ;  /* 0x0000000000007941 */ /* 0x000fea0003800000 */
.L_x_35:
[----:B------:R-:W-:Y:S01]  /*5890*/  IADD3 R16, P0, R16, UR36, RZ ;  /* 0x0000002410107c10 */ /* 0x000fe2000ff1e0ff */
[----:B------:R-:W-:Y:S01]  /*58a0*/  ULDC.64 UR4, c[0x0][0x650] ;  /* 0x0001940000047ab9 */ /* 0x000fe20000000a00 */
[----:B------:R-:W-:Y:S01]  /*58b0*/  PRMT R3, RZ, 0x7610, R3 ;  /* 0x00007610ff037816 */ /* 0x000fe20000000003 */
[----:B------:R-:W-:Y:S01]  /*58c0*/  IMAD.MOV.U32 R76, RZ, RZ, -0x1 ;  /* 0xffffffffff4c7424 */ /* 0x000fe200078e00ff */
[----:B------:R-:W-:Y:S01]  /*58d0*/  IADD3.X R17, R17, UR42, RZ, P0, !PT ;  /* 0x0000002a11117c10 */ /* 0x000fe200087fe4ff */
[----:B------:R-:W-:Y:S01]  /*58e0*/  IMAD.MOV.U32 R75, RZ, RZ, -0x1 ;  /* 0xffffffffff4b7424 */ /* 0x000fe200078e00ff */
[----:B------:R-:W-:-:S04]  /*58f0*/  ISETP.GE.U32.AND P0, PT, R16, UR4, PT ;  /* 0x0000000410007c0c */ /* 0x000fc8000bf06070 */
[----:B------:R-:W-:-:S13]  /*5900*/  ISETP.GE.U32.AND.EX P0, PT, R17, UR5, PT, P0 ;  /* 0x0000000511007c0c */ /* 0x000fda000bf06100 */
[----:B------:R-:W-:Y:S05]  /*5910*/  @P0 BRA `(.L_x_114) ;  /* 0x0000000400500947 */ /* 0x000fea0003800000 */
[----:B-12-4-:R-:W1:Y:S01]  /*5920*/  LDC.64 R10, c[0x0][0x628] ;  /* 0x00018a00ff0a7b82 */ /* 0x016e620000000a00 */
[----:B------:R-:W2:Y:S01]  /*5930*/  S2R R20, SR_CTAID.X ;  /* 0x0000000000147919 */ /* 0x000ea20000002500 */
[----:B------:R-:W-:Y:S02]  /*5940*/  IMAD.MOV.U32 R8, RZ, RZ, R16 ;  /* 0x000000ffff087224 */ /* 0x000fe400078e0010 */
[----:B------:R-:W-:Y:S01]  /*5950*/  IMAD.MOV.U32 R9, RZ, RZ, R17 ;  /* 0x000000ffff097224 */ /* 0x000fe200078e0011 */
[----:B------:R-:W4:Y:S03]  /*5960*/  S2R R21, SR_CTAID.Y ;  /* 0x0000000000157919 */ /* 0x000f260000002600 */
[----:B------:R-:W0:Y:S08]  /*5970*/  LDC R0, c[0x0][0x630] ;  /* 0x00018c00ff007b82 */ /* 0x000e300000000800 */
[----:B------:R-:W0:Y:S01]  /*5980*/  LDC.64 R14, c[0x0][0x620] ;  /* 0x00018800ff0e7b82 */ /* 0x000e220000000a00 */
[----:B-1----:R-:W-:-:S04]  /*5990*/  ISETP.NE.U32.AND P0, PT, R10, RZ, PT ;  /* 0x000000ff0a00720c */ /* 0x002fc80003f05070 */
[----:B------:R-:W-:-:S13]  /*59a0*/  ISETP.NE.AND.EX P0, PT, R11, RZ, PT, P0 ;  /* 0x000000ff0b00720c */ /* 0x000fda0003f05300 */
[----:B0-2-4-:R-:W-:Y:S05]  /*59b0*/  @!P0 BRA `(.L_x_115) ;  /* 0x0000000000288947 */ /* 0x015fea0003800000 */
[----:B------:R-:W0:Y:S02]  /*59c0*/  LDC R3, c[0x0][0x634] ;  /* 0x00018d00ff037b82 */ /* 0x000e240000000800 */
[----:B0-----:R-:W-:-:S05]  /*59d0*/  IADD3 R3, P0, R16, R3, RZ ;  /* 0x0000000310037210 */ /* 0x001fca0007f1e0ff */
[----:B---3--:R-:W-:-:S04]  /*59e0*/  IMAD.X R13, RZ, RZ, R17, P0 ;  /* 0x000000ffff0d7224 */ /* 0x008fc800000e0611 */
[----:B------:R-:W-:-:S04]  /*59f0*/  IMAD.WIDE.U32 R4, R13, R10, RZ ;  /* 0x0000000a0d047225 */ /* 0x000fc800078e00ff */
[----:B------:R-:W-:-:S04]  /*5a00*/  IMAD.WIDE.U32 R6, P0, R3, R11, R4 ;  /* 0x0000000b03067225 */ /* 0x000fc80007800004 */
[----:B------:R-:W-:-:S04]  /*5a10*/  IMAD.WIDE.U32 R4, R3, R10, RZ ;  /* 0x0000000a03047225 */ /* 0x000fc800078e00ff */
[----:B------:R-:W-:Y:S01]  /*5a20*/  IMAD.X R9, RZ, RZ, RZ, P0 ;  /* 0x000000ffff097224 */ /* 0x000fe200000e06ff */
[----:B------:R-:W-:Y:S01]  /*5a30*/  IADD3 RZ, P0, R5, R6, RZ ;  /* 0x0000000605ff7210 */ /* 0x000fe20007f1e0ff */
[----:B------:R-:W-:-:S04]  /*5a40*/  IMAD.MOV.U32 R8, RZ, RZ, R7 ;  /* 0x000000ffff087224 */ /* 0x000fc800078e0007 */
[----:B------:R-:W-:-:S08]  /*5a50*/  IMAD.WIDE.U32.X R8, R13, R11, R8, P0 ;  /* 0x0000000b0d087225 */ /* 0x000fd000000e0408 */
.L_x_115:
[----:B------:R-:W0:Y:S01]  /*5a60*/  LDC.64 R28, c[0x0][0x640] ;  /* 0x00019000ff1c7b82 */ /* 0x000e220000000a00 */
[-CC-:B------:R-:W-:Y:S01]  /*5a70*/  SHF.R.U64 R75, R8, R0.reuse, R9.reuse ;  /* 0x00000000084b7219 */ /* 0x180fe20000001209 */
[----:B------:R-:W-:Y:S01]  /*5a80*/  ULDC UR4, c[0x0][0x150] ;  /* 0x0000540000047ab9 */ /* 0x000fe20000000800 */
[----:B------:R-:W-:Y:S02]  /*5a90*/  SHF.R.U32.HI R0, RZ, R0, R9 ;  /* 0x00000000ff007219 */ /* 0x000fe40000011609 */
[----:B------:R-:W-:Y:S02]  /*5aa0*/  IADD3 R3, P0, RZ, -R75, RZ ;  /* 0x8000004bff037210 */ /* 0x000fe40007f1e0ff */
[----:B------:R-:W-:Y:S01]  /*5ab0*/  I2FP.F32.U32 R7, R20 ;  /* 0x0000001400077245 */ /* 0x000fe20000201000 */
[----:B------:R-:W1:Y:S02]  /*5ac0*/  LDC R6, c[0x0][0x618] ;  /* 0x00018600ff067b82 */ /* 0x000e640000000800 */
[----:B------:R-:W-:-:S02]  /*5ad0*/  IMAD.X R5, RZ, RZ, ~R0, P0 ;  /* 0x000000ffff057224 */ /* 0x000fc400000e0e00 */
[----:B------:R-:W-:Y:S01]  /*5ae0*/  FMUL R7, R7, UR4 ;  /* 0x0000000407077c20 */ /* 0x000fe20008400000 */
[----:B------:R-:W-:Y:S01]  /*5af0*/  ULDC UR4, c[0x0][0x154] ;  /* 0x0000550000047ab9 */ /* 0x000fe20000000800 */
[-C--:B------:R-:W-:Y:S02]  /*5b00*/  IMAD R0, R5, R14.reuse, RZ ;  /* 0x0000000e05007224 */ /* 0x080fe400078e02ff */
[----:B------:R-:W2:Y:S01]  /*5b10*/  LDC R8, c[0x0][0x608] ;  /* 0x00018200ff087b82 */ /* 0x000ea20000000800 */
[C---:B---3--:R-:W-:Y:S01]  /*5b20*/  IMAD.WIDE.U32 R4, R3.reuse, R14, R16 ;  /* 0x0000000e03047225 */ /* 0x048fe200078e0010 */
[----:B------:R-:W3:Y:S03]  /*5b30*/  F2I.U32.TRUNC.NTZ R7, R7 ;  /* 0x0000000700077305 */ /* 0x000ee6000020f000 */
[----:B------:R-:W-:Y:S01]  /*5b40*/  IMAD R3, R3, R15, R0 ;  /* 0x0000000f03037224 */ /* 0x000fe200078e0200 */
[----:B------:R-:W-:-:S02]  /*5b50*/  I2FP.F32.U32 R0, R21 ;  /* 0x0000001500007245 */ /* 0x000fc40000201000 */
[----:B------:R-:W4:Y:S01]  /*5b60*/  LDC R26, c[0x0][0x658] ;  /* 0x00019600ff1a7b82 */ /* 0x000f220000000800 */
[----:B------:R-:W-:Y:S01]  /*5b70*/  IMAD.IADD R3, R5, 0x1, R3 ;  /* 0x0000000105037824 */ /* 0x000fe200078e0203 */
[----:B0-----:R-:W-:Y:S01]  /*5b80*/  ISETP.NE.U32.AND P0, PT, R28, RZ, PT ;  /* 0x000000ff1c00720c */ /* 0x001fe20003f05070 */
[----:B------:R-:W-:-:S03]  /*5b90*/  FMUL R0, R0, UR4 ;  /* 0x0000000400007c20 */ /* 0x000fc60008400000 */
[----:B------:R-:W-:Y:S01]  /*5ba0*/  ISETP.NE.AND.EX P0, PT, R29, RZ, PT, P0 ;  /* 0x000000ff1d00720c */ /* 0x000fe20003f05300 */
[----:B------:R0:W0:Y:S01]  /*5bb0*/  F2I.U32.TRUNC.NTZ R14, R0 ;  /* 0x00000000000e7305 */ /* 0x000022000020f000 */
[----:B------:R-:W0:Y:S01]  /*5bc0*/  LDC R9, c[0x0][0x144] ;  /* 0x00005100ff097b82 */ /* 0x000e220000000800 */
[-C--:B-1----:R-:W-:Y:S01]  /*5bd0*/  SHF.R.U64 R10, R4, R6.reuse, R3 ;  /* 0x00000006040a7219 */ /* 0x082fe20000001203 */
[----:B---3--:R-:W-:Y:S01]  /*5be0*/  IMAD.MOV R7, RZ, RZ, -R7 ;  /* 0x000000ffff077224 */ /* 0x008fe200078e0a07 */
[----:B------:R-:W-:-:S05]  /*5bf0*/  SHF.R.U32.HI R3, RZ, R6, R3 ;  /* 0x00000006ff037219 */ /* 0x000fca0000011603 */
[----:B------:R-:W1:Y:S01]  /*5c00*/  LDC R24, c[0x0][0x148] ;  /* 0x00005200ff187b82 */ /* 0x000e620000000800 */
[-CC-:B--2---:R-:W-:Y:S02]  /*5c10*/  SHF.R.U64 R12, R10, R8.reuse, R3.reuse ;  /* 0x000000080a0c7219 */ /* 0x184fe40000001203 */
[----:B------:R-:W-:-:S05]  /*5c20*/  SHF.R.U32.HI R3, RZ, R8, R3 ;  /* 0x00000008ff037219 */ /* 0x000fca0000011603 */
[----:B------:R-:W2:Y:S01]  /*5c30*/  LDC R15, c[0x0][0x600] ;  /* 0x00018000ff0f7b82 */ /* 0x000ea20000000800 */
[-CC-:B----4-:R-:W-:Y:S02]  /*5c40*/  SHF.R.U64 R13, R12, R26.reuse, R3.reuse ;  /* 0x0000001a0c0d7219 */ /* 0x190fe40000001203 */
[----:B------:R-:W-:-:S03]  /*5c50*/  SHF.R.U32.HI R5, RZ, R26, R3 ;  /* 0x0000001aff057219 */ /* 0x000fc60000011603 */
[----:B------:R-:W-:Y:S02]  /*5c60*/  IMAD.MOV.U32 R4, RZ, RZ, R13 ;  /* 0x000000ffff047224 */ /* 0x000fe400078e000d */
[----:B------:R-:W3:Y:S01]  /*5c70*/  LDC R27, c[0x0][0x648] ;  /* 0x00019200ff1b7b82 */ /* 0x000ee20000000800 */
[----:B0-----:R-:W-:-:S07]  /*5c80*/  IMAD R25, R9, R7, R20 ;  /* 0x0000000709197224 */ /* 0x001fce00078e0214 */
[----:B------:R-:W0:Y:S08]  /*5c90*/  LDC R30, c[0x0][0x638] ;  /* 0x00018e00ff1e7b82 */ /* 0x000e300000000800 */
[----:B------:R-:W4:Y:S01]  /*5ca0*/  LDC R31, c[0x0][0x610] ;  /* 0x00018400ff1f7b82 */ /* 0x000f220000000800 */
[----:B-1----:R-:W-:Y:S05]  /*5cb0*/  @!P0 BRA `(.L_x_116) ;  /* 0x0000000000288947 */ /* 0x002fea0003800000 */
[----:B------:R-:W1:Y:S02]  /*5cc0*/  LDC R0, c[0x0][0x64c] ;  /* 0x00019300ff007b82 */ /* 0x000e640000000800 */
[----:B-1----:R-:W-:-:S05]  /*5cd0*/  IADD3 R3, P0, R13, R0, RZ ;  /* 0x000000000d037210 */ /* 0x002fca0007f1e0ff */
        /* <DEDUP_REMOVED lines=8> */
.L_x_116:
[----:B------:R-:W-:Y:S01]  /*5d60*/  ISETP.NE.AND P0, PT, R2, 0x1, PT ;  /* 0x000000010200780c */ /* 0x000fe20003f05270 */
[----:B------:R-:W-:Y:S01]  /*5d70*/  IMAD.MOV R14, RZ, RZ, -R14 ;  /* 0x000000ffff0e7224 */ /* 0x000fe200078e0a0e */
[----:B---3--:R-:W-:Y:S01]  /*5d80*/  SHF.R.U64 R0, R4, R27, R5 ;  /* 0x0000001b04007219 */ /* 0x008fe20000001205 */
[----:B--2---:R-:W-:Y:S01]  /*5d90*/  VIADD R5, R15, 0xffffffff ;  /* 0xffffffff0f057836 */ /* 0x004fe20000000000 */
[----:B------:R-:W-:-:S03]  /*5da0*/  LOP3.LUT R3, R12, R73, RZ, 0xc0, !PT ;  /* 0x000000490c037212 */ /* 0x000fc600078ec0ff */
[----:B------:R-:W-:Y:S01]  /*5db0*/  IMAD.MOV R4, RZ, RZ, -R0 ;  /* 0x000000ffff047224 */ /* 0x000fe200078e0a00 */
[----:B------:R-:W-:Y:S01]  /*5dc0*/  LOP3.LUT R10, R10, R5, RZ, 0xc0, !PT ;  /* 0x000000050a0a7212 */ /* 0x000fe200078ec0ff */
[----:B------:R-:W-:Y:S02]  /*5dd0*/  IMAD R0, R68, R0, R3 ;  /* 0x0000000044007224 */ /* 0x000fe400078e0203 */
[----:B0-----:R-:W-:Y:S02]  /*5de0*/  IMAD R3, R4, R30, R13 ;  /* 0x0000001e04037224 */ /* 0x001fe400078e020d */
[----:B------:R-:W-:Y:S02]  /*5df0*/  @P0 IMAD R25, R24, R14, R21 ;  /* 0x0000000e18190224 */ /* 0x000fe400078e0215 */
[----:B------:R-:W-:Y:S02]  /*5e00*/  IMAD R5, R3, R15, R10 ;  /* 0x0000000f03057224 */ /* 0x000fe400078e020a */
[----:B----4-:R-:W-:-:S02]  /*5e10*/  IMAD R0, R0, R31, R25 ;  /* 0x0000001f00007224 */ /* 0x010fc400078e0219 */
[----:B------:R-:W-:-:S03]  /*5e20*/  IMAD.MOV.U32 R4, RZ, RZ, 0x1 ;  /* 0x00000001ff047424 */ /* 0x000fc600078e00ff */
[----:B------:R-:W-:Y:S02]  /*5e30*/  SEL R76, R5, R0, !P0 ;  /* 0x00000000054c7207 */ /* 0x000fe40004000000 */
[----:B------:R-:W-:Y:S02]  /*5e40*/  PRMT R3, R4, 0x7610, R3 ;  /* 0x0000761004037816 */ /* 0x000fe40000000003 */
[----:B------:R-:W-:-:S07]  /*5e50*/  SEL R0, R0, R5, !P0 ;  /* 0x0000000500007207 */ /* 0x000fce0004000000 */
.L_x_114:
[----:B------:R-:W-:Y:S01]  /*5e60*/  LOP3.LUT P0, RZ, R3, 0xff, RZ, 0xc0, !PT ;  /* 0x000000ff03ff7812 */ /* 0x000fe2000780c0ff */
[----:B------:R-:W-:-:S12]  /*5e70*/  IMAD.MOV.U32 R77, RZ, RZ, R0 ;  /* 0x000000ffff4d7224 */ /* 0x000fd800078e0000 */
[----:B------:R-:W-:Y:S05]  /*5e80*/  @P0 BRA `(.L_x_117) ;  /* 0xffffffb400a00947 */ /* 0x000fea000383ffff */
[----:B------:R-:W-:Y:S05]  /*5e90*/  EXIT ;  /* 0x000000000000794d */ /* 0x000fea0003800000 */
.L_x_8:
        /* <DEDUP_REMOVED lines=26> */
.L_x_119:
[----:B------:R-:W0:Y:S01]  /*6040*/  LDC.64 R28, c[0x0][0x640] ;  /* 0x00019000ff1c7b82 */ /* 0x000e220000000a00 */
[-CC-:B------:R-:W-:Y:S01]  /*6050*/  SHF.R.U64 R21, R14, R8.reuse, R15.reuse ;  /* 0x000000080e157219 */ /* 0x180fe2000000120f */
[----:B------:R-:W-:Y:S01]  /*6060*/  IMAD.MOV.U32 R31, RZ, RZ, 0x1 ;  /* 0x00000001ff1f7424 */ /* 0x000fe200078e00ff */
[----:B------:R-:W-:Y:S02]  /*6070*/  SHF.R.U32.HI R7, RZ, R8, R15 ;  /* 0x00000008ff077219 */ /* 0x000fe4000001160f */
[----:B------:R-:W-:-:S03]  /*6080*/  IADD3 R13, P0, RZ, -R21, RZ ;  /* 0x80000015ff0d7210 */ /* 0x000fc60007f1e0ff */
[----:B------:R-:W1:Y:S02]  /*6090*/  LDC R12, c[0x0][0x618] ;  /* 0x00018600ff0c7b82 */ /* 0x000e640000000800 */
[----:B------:R-:W-:Y:S02]  /*60a0*/  IMAD.X R7, RZ, RZ, ~R7, P0 ;  /* 0x000000ffff077224 */ /* 0x000fe400000e0e07 */
[----:B------:R-:W-:-:S04]  /*60b0*/  IMAD.WIDE.U32 R10, R13, R24, R16 ;  /* 0x000000180d0a7225 */ /* 0x000fc800078e0010 */
[----:B------:R-:W2:Y:S01]  /*60c0*/  LDC R14, c[0x0][0x608] ;  /* 0x00018200ff0e7b82 */ /* 0x000ea20000000800 */
[----:B------:R-:W-:-:S04]  /*60d0*/  IMAD R8, R7, R24, RZ ;  /* 0x0000001807087224 */ /* 0x000fc800078e02ff */
[----:B------:R-:W-:-:S03]  /*60e0*/  IMAD R7, R13, R25, R8 ;  /* 0x000000190d077224 */ /* 0x000fc600078e0208 */
[----:B------:R-:W3:Y:S01]  /*60f0*/  LDC R26, c[0x0][0x658] ;  /* 0x00019600ff1a7b82 */ /* 0x000ee20000000800 */
[----:B------:R-:W-:Y:S01]  /*6100*/  IMAD.IADD R7, R11, 0x1, R7 ;  /* 0x000000010b077824 */ /* 0x000fe200078e0207 */
[----:B0-----:R-:W-:Y:S01]  /*6110*/  ISETP.NE.U32.AND P0, PT, R28, RZ, PT ;  /* 0x000000ff1c00720c */ /* 0x001fe20003f05070 */
[----:B------:R-:W-:-:S03]  /*6120*/  IMAD.MOV.U32 R11, RZ, RZ, -0x1 ;  /* 0xffffffffff0b7424 */ /* 0x000fc600078e00ff */
        /* <DEDUP_REMOVED lines=8> */
[-C--:B---3--:R-:W-:Y:S02]  /*61b0*/  SHF.L.U32 R10, R11, R26.reuse, RZ ;  /* 0x0000001a0b0a7219 */ /* 0x088fe400000006ff */
[--C-:B------:R-:W-:Y:S02]  /*61c0*/  SHF.R.U64 R24, R22, R26, R7.reuse ;  /* 0x0000001a16187219 */ /* 0x100fe40000001207 */
[----:B------:R-:W-:Y:S02]  /*61d0*/  LOP3.LUT R33, RZ, R10, RZ, 0x33, !PT ;  /* 0x0000000aff217212 */ /* 0x000fe400078e33ff */
[----:B------:R-:W-:Y:S01]  /*61e0*/  SHF.R.U32.HI R11, RZ, R26, R7 ;  /* 0x0000001aff0b7219 */ /* 0x000fe20000011607 */
[----:B------:R-:W3:Y:S01]  /*61f0*/  LDC R30, c[0x0][0x610] ;  /* 0x00018400ff1e7b82 */ /* 0x000ee20000000800 */
[----:B------:R-:W-:Y:S01]  /*6200*/  IMAD.MOV.U32 R10, RZ, RZ, R24 ;  /* 0x000000ffff0a7224 */ /* 0x000fe200078e0018 */
[----:B------:R-:W-:Y:S06]  /*6210*/  @!P0 BRA `(.L_x_120) ;  /* 0x0000000000288947 */ /* 0x000fec0003800000 */
        /* <DEDUP_REMOVED lines=10> */
.L_x_120:
[----:B------:R-:W-:Y:S02]  /*62c0*/  ISETP.NE.AND P0, PT, R2, 0x1, PT ;  /* 0x000000010200780c */ /* 0x000fe40003f05270 */
[----:B-1----:R-:W-:Y:S01]  /*62d0*/  SHF.R.U64 R8, R10, R8, R11 ;  /* 0x000000080a087219 */ /* 0x002fe2000000120b */
[----:B0-----:R-:W-:Y:S01]  /*62e0*/  VIADD R11, R25, 0xffffffff ;  /* 0xffffffff190b7836 */ /* 0x001fe20000000000 */
[----:B------:R-:W-:Y:S02]  /*62f0*/  SHF.L.U32 R31, R31, R26, RZ ;  /* 0x0000001a1f1f7219 */ /* 0x000fe400000006ff */
[----:B------:R-:W-:Y:S01]  /*6300*/  LOP3.LUT R5, R22, R33, RZ, 0xc0, !PT ;  /* 0x0000002116057212 */ /* 0x000fe200078ec0ff */
[----:B------:R-:W-:-:S04]  /*6310*/  IMAD.MOV R7, RZ, RZ, -R8 ;  /* 0x000000ffff077224 */ /* 0x000fc800078e0a08 */
[----:B------:R-:W-:Y:S02]  /*6320*/  IMAD R5, R31, R8, R5 ;  /* 0x000000081f057224 */ /* 0x000fe400078e0205 */
[----:B------:R-:W-:Y:S01]  /*6330*/  @P0 IMAD R6, R9, R23, R4 ;  /* 0x0000001709060224 */ /* 0x000fe200078e0204 */
[----:B------:R-:W-:Y:S01]  /*6340*/  LOP3.LUT R9, R20, R11, RZ, 0xc0, !PT ;  /* 0x0000000b14097212 */ /* 0x000fe200078ec0ff */
[----:B--2---:R-:W-:Y:S02]  /*6350*/  IMAD R4, R7, R27, R24 ;  /* 0x0000001b07047224 */ /* 0x004fe400078e0218 */
[----:B---3--:R-:W-:Y:S02]  /*6360*/  IMAD R6, R5, R30, R6 ;  /* 0x0000001e05067224 */ /* 0x008fe400078e0206 */
[----:B------:R-:W-:Y:S02]  /*6370*/  IMAD R5, R4, R25, R9 ;  /* 0x0000001904057224 */ /* 0x000fe400078e0209 */
[----:B------:R-:W-:-:S02]  /*6380*/  IMAD.MOV.U32 R8, RZ, RZ, 0x1 ;  /* 0x00000001ff087424 */ /* 0x000fc400078e00ff */
[----:B------:R-:W-:Y:S01]  /*6390*/  IMAD.MOV.U32 R7, RZ, RZ, R21 ;  /* 0x000000ffff077224 */ /* 0x000fe200078e0015 */
[----:B------:R-:W-:Y:S02]  /*63a0*/  SEL R19, R5, R6, !P0 ;  /* 0x0000000605137207 */ /* 0x000fe40004000000 */
[----:B------:R-:W-:-:S07]  /*63b0*/  SEL R20, R6, R5, !P0 ;  /* 0x0000000506147207 */ /* 0x000fce0004000000 */
.L_x_118:
[----:B------:R-:W-:-:S08]  /*63c0*/  NOP ;  /* 0x0000000000007918 */ /* 0x000fd00000000000 */
[----:B------:R-:W0:-:S00]  /*63d0*/  USETMAXREG.DEALLOC.CTAPOOL 0x28 ;  /* 0x00000028000079c8 */ /* 0x000e0000080e0500 */
[----:B0-----:R-:W-:-:S13]  /*63e0*/  ISETP.NE.AND P0, PT, R3, RZ, PT ;  /* 0x000000ff0300720c */ /* 0x001fda0003f05270 */
[----:B------:R-:W-:Y:S05]  /*63f0*/  @P0 EXIT ;  /* 0x000000000000094d */ /* 0x000fea0003800000 */
[----:B------:R-:W-:Y:S01]  /*6400*/  LOP3.LUT P0, RZ, R8, 0xff, RZ, 0xc0, !PT ;  /* 0x000000ff08ff7812 */ /* 0x000fe2000780c0ff */
[----:B------:R-:W-:Y:S02]  /*6410*/  IMAD.MOV.U32 R3, RZ, RZ, 0x1 ;  /* 0x00000001ff037424 */ /* 0x000fe400078e00ff */
[----:B------:R-:W-:-:S10]  /*6420*/  IMAD.MOV.U32 R8, RZ, RZ, RZ ;  /* 0x000000ffff087224 */ /* 0x000fd400078e00ff */
[----:B------:R-:W-:Y:S05]  /*6430*/  @!P0 BRA `(.L_x_121) ;  /* 0x0000000c00248947 */ /* 0x000fea0003800000 */
[----:B------:R-:W0:Y:S01]  /*6440*/  LDC R3, c[0x0][0x28c] ;  /* 0x0000a300ff037b82 */ /* 0x000e220000000800 */
[----:B------:R-:W1:Y:S01]  /*6450*/  S2R R10, SR_CgaCtaId ;  /* 0x00000000000a7919 */ /* 0x000e620000008800 */
[----:B------:R-:W-:Y:S01]  /*6460*/  ULDC UR5, c[0x0][0x658] ;  /* 0x0001960000057ab9 */ /* 0x000fe20000000800 */
[----:B------:R-:W-:Y:S01]  /*6470*/  UMOV UR6, 0xffffffff ;  /* 0xffffffff00067882 */ /* 0x000fe20000000000 */
[----:B------:R-:W-:Y:S01]  /*6480*/  BSSY B0, `(.L_x_121) ;  /* 0x00000c4000007945 */ /* 0x000fe20003800000 */
[----:B------:R-:W-:Y:S01]  /*6490*/  USHF.L.U32 UR6, UR6, UR5, URZ ;  /* 0x0000000506067299 */ /* 0x000fe2000800063f */
[----:B------:R-:W-:Y:S01]  /*64a0*/  IMAD.MOV.U32 R11, RZ, RZ, 0x1 ;  /* 0x00000001ff0b7424 */ /* 0x000fe200078e00ff */
[----:B------:R-:W-:Y:S01]  /*64b0*/  LOP3.LUT R13, R18, 0x2, RZ, 0xfc, !PT ;  /* 0x00000002120d7812 */ /* 0x000fe200078efcff */
[----:B------:R-:W-:Y:S01]  /*64c0*/  IMAD.MOV.U32 R8, RZ, RZ, RZ ;  /* 0x000000ffff087224 */ /* 0x000fe200078e00ff */
[----:B------:R-:W-:Y:S01]  /*64d0*/  ULDC UR4, c[0x0][0x600] ;  /* 0x0001800000047ab9 */ /* 0x000fe20000000800 */
[----:B------:R-:W-:Y:S01]  /*64e0*/  UMOV UR7, 0x1 ;  /* 0x0000000100077882 */ /* 0x000fe20000000000 */
[----:B------:R-:W-:-:S02]  /*64f0*/  UIADD3 UR15, UR4, -0x1, URZ ;  /* 0xffffffff040f7890 */ /* 0x000fc4000fffe03f */
[----:B------:R-:W-:Y:S02]  /*6500*/  USHF.L.U32 UR17, UR7, UR5, URZ ;  /* 0x0000000507117299 */ /* 0x000fe4000800063f */
[----:B------:R-:W-:Y:S01]  /*6510*/  ULOP3.LUT UR16, URZ, UR6, URZ, 0x33, !UPT ;  /* 0x000000063f107292 */ /* 0x000fe2000f8e333f */
[----:B------:R-:W-:Y:S01]  /*6520*/  ULDC.64 UR20, c[0x0][0x198] ;  /* 0x0000660000147ab9 */ /* 0x000fe20000000a00 */
[----:B0-----:R-:W-:-:S05]  /*6530*/  VIADD R3, R3, 0x3f ;  /* 0x0000003f03037836 */ /* 0x001fca0000000000 */
[----:B------:R-:W-:-:S04]  /*6540*/  SHF.R.S32.HI R4, RZ, 0x1f, R3 ;  /* 0x0000001fff047819 */ /* 0x000fc80000011403 */
[----:B------:R-:W-:Y:S01]  /*6550*/  LEA.HI R4, R4, R3, RZ, 0x6 ;  /* 0x0000000304047211 */ /* 0x000fe200078f30ff */
[----:B------:R-:W-:Y:S01]  /*6560*/  IMAD.MOV.U32 R3, RZ, RZ, 0x1 ;  /* 0x00000001ff037424 */ /* 0x000fe200078e00ff */
[----:B-1----:R-:W-:Y:S02]  /*6570*/  LOP3.LUT R10, R10, 0x1, RZ, 0xc0, !PT ;  /* 0x000000010a0a7812 */ /* 0x002fe400078ec0ff */
[----:B------:R-:W-:-:S05]  /*6580*/  SHF.R.S32.HI R9, RZ, 0x6, R4 ;  /* 0x00000006ff097819 */ /* 0x000fca0000011404 */
[----:B------:R-:W-:-:S07]  /*6590*/  VIADD R12, R9, 0x1 ;  /* 0x00000001090c7836 */ /* 0x000fce0000000000 */
.L_x_132:
[----:B------:R-:W-:-:S03]  /*65a0*/  UMOV UR4, 0xffffffff ;  /* 0xffffffff00047882 */ /* 0x000fc60000000000 */
[----:B------:R-:W-:Y:S05]  /*65b0*/  BRA.DIV UR4, `(.L_x_122) ;  /* 0x0000001204407947 */ /* 0x000fea000b800000 */
[----:B------:R-:W-:-:S13]  /*65c0*/  ELECT P6, URZ, PT ;  /* 0x00000000003f782f */ /* 0x000fda00038c0000 */
.L_x_147:
[----:B------:R-:W0:Y:S01]  /*65d0*/  LDC R4, c[0x0][0x28c] ;  /* 0x0000a300ff047b82 */ /* 0x000e220000000800 */
[----:B------:R-:W-:Y:S01]  /*65e0*/  BSSY B1, `(.L_x_123) ;  /* 0x000003a000017945 */ /* 0x000fe20003800000 */
[----:B0-----:R-:W-:-:S13]  /*65f0*/  ISETP.LT.OR P6, PT, R4, 0x1, !P6 ;  /* 0x000000010400780c */ /* 0x001fda00077c1670 */
[----:B------:R-:W-:Y:S05]  /*6600*/  @P6 BRA `(.L_x_124) ;  /* 0x0000000000dc6947 */ /* 0x000fea0003800000 */
[----:B------:R-:W-:Y:S02]  /*6610*/  IMAD R19, R19, 0x2, R10 ;  /* 0x0000000213137824 */ /* 0x000fe400078e020a */
[----:B------:R-:W-:Y:S02]  /*6620*/  IMAD.SHL.U32 R20, R20, 0x80, RZ ;  /* 0x0000008014147824 */ /* 0x000fe400078e00ff */
[----:B------:R-:W-:Y:S02]  /*6630*/  IMAD.MOV.U32 R23, RZ, RZ, RZ ;  /* 0x000000ffff177224 */ /* 0x000fe400078e00ff */
[----:B------:R-:W-:Y:S02]  /*6640*/  IMAD.MOV.U32 R4, RZ, RZ, R12 ;  /* 0x000000ffff047224 */ /* 0x000fe400078e000c */
[----:B------:R-:W-:Y:S02]  /*6650*/  IMAD.MOV.U32 R5, RZ, RZ, R3 ;  /* 0x000000ffff057224 */ /* 0x000fe400078e0003 */
[----:B------:R-:W-:-:S02]  /*6660*/  IMAD.MOV.U32 R15, RZ, RZ, R8 ;  /* 0x000000ffff0f7224 */ /* 0x000fc400078e0008 */
[----:B------:R-:W-:-:S07]  /*6670*/  IMAD R19, R19, 0x28, RZ ;  /* 0x0000002813137824 */ /* 0x000fce00078e02ff */
.L_x_127:
[----:B------:R-:W0:Y:S01]  /*6680*/  S2R R21, SR_CgaCtaId ;  /* 0x0000000000157919 */ /* 0x000e220000008800 */
[----:B------:R-:W-:Y:S02]  /*6690*/  MOV R6, 0x400 ;  /* 0x0000040000067802 */ /* 0x000fe40000000f00 */
[----:B------:R-:W-:-:S13]  /*66a0*/  ISETP.NE.AND P1, PT, R0, RZ, PT ;  /* 0x000000ff0000720c */ /* 0x000fda0003f25270 */
[----:B------:R-:W1:Y:S01]  /*66b0*/  @!P1 LDC R14, c[0x0][0x500] ;  /* 0x00014000ff0e9b82 */ /* 0x000e620000000800 */
[----:B0-----:R-:W-:Y:S02]  /*66c0*/  LEA R22, R21, R6, 0x18 ;  /* 0x0000000615167211 */ /* 0x001fe400078ec0ff */
[----:B------:R-:W-:-:S03]  /*66d0*/  SHF.L.U32 R6, R5, 0x1f, RZ ;  /* 0x0000001f05067819 */ /* 0x000fc600000006ff */
[----:B------:R-:W-:-:S04]  /*66e0*/  IMAD R21, R15, 0x8, R22 ;  /* 0x000000080f157824 */ /* 0x000fc800078e0216 */
[----:B------:R-:W0:Y:S02]  /*66f0*/  SYNCS.PHASECHK.TRANS64.TRYWAIT P0, [R21+URZ+0x40], R6 ;  /* 0x00004006150075a7 */ /* 0x000e24000800017f */
[----:B01----:R-:W-:Y:S05]  /*6700*/  @!P0 BRA `(.L_x_125) ;  /* 0x00000010000c8947 */ /* 0x003fea0003800000 */
.L_x_148:
[----:B0-----:R-:W-:Y:S01]  /*6710*/  PRMT R6, R13, 0x9910, RZ ;  /* 0x000099100d067816 */ /* 0x001fe200000000ff */
[----:B------:R0:W-:Y:S03]  /*6720*/  @!P1 SYNCS.ARRIVE.TRANS64 RZ, [R21+URZ], R14 ;  /* 0x0000000e15ff99a7 */ /* 0x0001e6000800003f */
[----:B------:R-:W-:-:S13]  /*6730*/  ISETP.NE.AND P0, PT, R6, 0x2, PT ;  /* 0x000000020600780c */ /* 0x000fda0003f05270 */
[----:B0-----:R-:W-:Y:S05]  /*6740*/  @P0 BRA `(.L_x_126) ;  /* 0x0000000000040947 */ /* 0x001fea0003800000 */
[----:B------:R-:W-:Y:S01]  /*6750*/  BPT.TRAP 0x1 ;  /* 0x000000040000795c */ /* 0x000fe20000300000 */
.L_x_126:
[----:B------:R-:W-:Y:S01]  /*6760*/  IMAD R6, R15, 0x2, R10 ;  /* 0x000000020f067824 */ /* 0x000fe200078e020a */
[----:B------:R-:W-:Y:S01]  /*6770*/  R2UR UR9, R21 ;  /* 0x00000000150972ca */ /* 0x000fe200000e0000 */
[--C-:B------:R-:W-:Y:S01]  /*6780*/  IMAD R14, R15, 0x4000, R22.reuse ;  /* 0x000040000f0e7824 */ /* 0x100fe200078e0216 */
[----:B------:R-:W-:Y:S01]  /*6790*/  UIADD3 UR4, UP0, UR20, 0xf0, URZ ;  /* 0x000000f014047890 */ /* 0x000fe2000ff1e03f */
[----:B------:R-:W-:Y:S01]  /*67a0*/  IMAD R6, R6, 0xa00, RZ ;  /* 0x00000a0006067824 */ /* 0x000fe200078e02ff */
[----:B------:R-:W-:Y:S01]  /*67b0*/  R2UR UR11, R20 ;  /* 0x00000000140b72ca */ /* 0x000fe200000e0000 */
[----:B------:R-:W-:Y:S01]  /*67c0*/  VIADD R4, R4, 0xffffffff ;  /* 0xffffffff04047836 */ /* 0x000fe20000000000 */
[----:B------:R-:W-:Y:S01]  /*67d0*/  R2UR UR5, R14 ;  /* 0x000000000e0572ca */ /* 0x000fe200000e0000 */
[----:B------:R-:W-:Y:S01]  /*67e0*/  IMAD R6, R6, 0x2, R22 ;  /* 0x0000000206067824 */ /* 0x000fe200078e0216 */
[----:B------:R-:W-:Y:S01]  /*67f0*/  R2UR UR10, R23 ;  /* 0x00000000170a72ca */ /* 0x000fe200000e0000 */
[----:B------:R-:W-:Y:S01]  /*6800*/  UIADD3 UR22, UP1, UR20, 0x1f0, URZ ;  /* 0x000001f014167890 */ /* 0x000fe2000ff3e03f */
[----:B------:R-:W-:Y:S01]  /*6810*/  R2UR UR12, R7 ;  /* 0x00000000070c72ca */ /* 0x000fe200000e0000 */
[----:B------:R-:W-:Y:S01]  /*6820*/  VIADD R15, R15, 0x1 ;  /* 0x000000010f0f7836 */ /* 0x000fe20000000000 */
[----:B------:R-:W-:Y:S01]  /*6830*/  R2UR UR8, R6 ;  /* 0x00000000060872ca */ /* 0x000fe200000e0000 */
[----:B------:R-:W-:Y:S01]  /*6840*/  UIADD3.X UR23, URZ, UR21, URZ, UP1, !UPT ;  /* 0x000000153f177290 */ /* 0x000fe20008ffe43f */
[----:B------:R-:W-:Y:S01]  /*6850*/  R2UR UR18, R19 ;  /* 0x00000000131272ca */ /* 0x000fe200000e0000 */
[----:B------:R-:W-:Y:S01]  /*6860*/  UMOV UR6, 0x0 ;  /* 0x0000000000067882 */ /* 0x000fe20000000000 */
[----:B------:R-:W-:Y:S01]  /*6870*/  ISETP.GT.AND P1, PT, R4, 0x1, PT ;  /* 0x000000010400780c */ /* 0x000fe20003f24270 */
[----:B------:R-:W-:Y:S01]  /*6880*/  UMOV UR7, 0x10000000 ;  /* 0x1000000000077882 */ /* 0x000fe20000000000 */
[----:B------:R-:W-:Y:S01]  /*6890*/  ISETP.NE.AND P0, PT, R15, 0x8, PT ;  /* 0x000000080f00780c */ /* 0x000fe20003f05270 */
[----:B------:R-:W-:Y:S01]  /*68a0*/  UIADD3 UR13, UR5, 0x180, URZ ;  /* 0x00000180050d7890 */ /* 0x000fe2000fffe03f */
[----:B------:R-:W-:Y:S01]  /*68b0*/  VIADD R23, R23, 0x40 ;  /* 0x0000004017177836 */ /* 0x000fe20000000000 */
[----:B------:R-:W-:Y:S01]  /*68c0*/  UIADD3.X UR5, URZ, UR21, URZ, UP0, !UPT ;  /* 0x000000153f057290 */ /* 0x000fe200087fe43f */
[----:B------:R-:W-:Y:S01]  /*68d0*/  SEL R6, RZ, 0x1, P0 ;  /* 0x00000001ff067807 */ /* 0x000fe20000000000 */
[----:B------:R-:W-:Y:S01]  /*68e0*/  UMOV UR19, 0x30000 ;  /* 0x0003000000137882 */ /* 0x000fe20000000000 */
[----:B------:R-:W-:Y:S01]  /*68f0*/  SEL R15, R15, RZ, P0 ;  /* 0x000000ff0f0f7207 */ /* 0x000fe20000000000 */
[----:B------:R-:W-:Y:S01]  /*6900*/  UIADD3 UR14, UR8, 0x20180, URZ ;  /* 0x00020180080e7890 */ /* 0x000fe2000fffe03f */
[----:B------:R-:W-:-:S02]  /*6910*/  LOP3.LUT R5, R5, R6, RZ, 0x3c, !PT ;  /* 0x0000000605057212 */ /* 0x000fc400078e3cff */
[----:B------:R-:W-:Y:S02]  /*6920*/  UMOV UR8, UR13 ;  /* 0x0000000d00087c82 */ /* 0x000fe40008000000 */
[----:B------:R0:W-:Y:S02]  /*6930*/  UTMALDG.3D [UR8], [UR4], desc[UR6] ;  /* 0x00000608040075b4 */ /* 0x0001e40008011000 */
[----:B0-----:R-:W-:Y:S01]  /*6940*/  UMOV UR8, UR14 ;  /* 0x0000000e00087c82 */ /* 0x001fe20008000000 */
[----:B------:R-:W-:Y:S02]  /*6950*/  UMOV UR11, UR18 ;  /* 0x00000012000b7c82 */ /* 0x000fe40008000000 */
[----:B------:R0:W-:Y:S02]  /*6960*/  UTMALDG.3D.MULTICAST [UR8], [UR22], UR19, desc[UR6] ;  /* 0x00000608160073b4 */ /* 0x0001e40008011813 */
[----:B0-----:R-:W-:Y:S05]  /*6970*/  @P1 BRA `(.L_x_127) ;  /* 0xfffffffc00401947 */ /* 0x001fea000383ffff */
.L_x_124:
[----:B------:R-:W-:Y:S05]  /*6980*/  BSYNC B1 ;  /* 0x0000000000017941 */ /* 0x000fea0003800000 */
.L_x_123:
[----:B------:R-:W-:Y:S01]  /*6990*/  LOP3.LUT P1, RZ, R11, 0xff, RZ, 0xc0, !PT ;  /* 0x000000ff0bff7812 */ /* 0x000fe2000782c0ff */
[----:B------:R-:W-:Y:S01]  /*69a0*/  IMAD.IADD R8, R9, 0x1, R8 ;  /* 0x0000000109087824 */ /* 0x000fe200078e0208 */
[----:B------:R-:W-:Y:S01]  /*69b0*/  IADD3 R16, P2, R16, UR36, RZ ;  /* 0x0000002410107c10 */ /* 0x000fe2000ff5e0ff */
[----:B------:R-:W-:Y:S01]  /*69c0*/  ULDC.64 UR4, c[0x0][0x650] ;  /* 0x0001940000047ab9 */ /* 0x000fe20000000a00 */
[----:B------:R-:W-:Y:S01]  /*69d0*/  BSSY B1, `(.L_x_128) ;  /* 0x000006c000017945 */ /* 0x000fe20003800000 */
[----:B------:R-:W-:Y:S01]  /*69e0*/  IMAD.MOV.U32 R20, RZ, RZ, -0x1 ;  /* 0xffffffffff147424 */ /* 0x000fe200078e00ff */
[----:B------:R-:W-:Y:S01]  /*69f0*/  SHF.R.U32.HI R4, RZ, 0x3, R8 ;  /* 0x00000003ff047819 */ /* 0x000fe20000011608 */
[----:B------:R-:W-:Y:S01]  /*6a00*/  IMAD.MOV.U32 R19, RZ, RZ, -0x1 ;  /* 0xffffffffff137424 */ /* 0x000fe200078e00ff */
[----:B------:R-:W-:Y:S01]  /*6a10*/  ISETP.GT.U32.AND P0, PT, R8, 0x7, PT ;  /* 0x000000070800780c */ /* 0x000fe20003f04070 */
[----:B------:R-:W-:Y:S01]  /*6a20*/  IMAD.MOV.U32 R7, RZ, RZ, -0x1 ;  /* 0xffffffffff077424 */ /* 0x000fe200078e00ff */
[----:B------:R-:W-:-:S02]  /*6a30*/  LOP3.LUT R4, R4, 0x1, RZ, 0xc0, !PT ;  /* 0x0000000104047812 */ /* 0x000fc400078ec0ff */
[----:B------:R-:W-:Y:S01]  /*6a40*/  ISETP.LT.U32.AND P0, PT, R9, 0x8, P0 ;  /* 0x000000080900780c */ /* 0x000fe20000701070 */
[----:B------:R-:W0:Y:S01]  /*6a50*/  @P1 S2R R6, SR_CgaCtaId ;  /* 0x0000000000061919 */ /* 0x000e220000008800 */
[----:B------:R-:W-:Y:S02]  /*6a60*/  @P1 MOV R5, 0x400 ;  /* 0x0000040000051802 */ /* 0x000fe40000000f00 */
[----:B------:R-:W-:Y:S02]  /*6a70*/  IADD3.X R17, R17, UR42, RZ, P2, !PT ;  /* 0x0000002a11117c10 */ /* 0x000fe400097fe4ff */
[----:B------:R-:W-:Y:S02]  /*6a80*/  ISETP.GE.U32.AND P2, PT, R16, UR4, PT ;  /* 0x0000000410007c0c */ /* 0x000fe4000bf46070 */
[----:B------:R-:W-:Y:S02]  /*6a90*/  LOP3.LUT R8, R8, 0x7, RZ, 0xc0, !PT ;  /* 0x0000000708087812 */ /* 0x000fe400078ec0ff */
[----:B------:R-:W-:-:S02]  /*6aa0*/  PRMT R11, RZ, 0x7610, R11 ;  /* 0x00007610ff0b7816 */ /* 0x000fc4000000000b */
[----:B0-----:R-:W-:-:S04]  /*6ab0*/  @P1 LEA R5, R6, R5, 0x18 ;  /* 0x0000000506051211 */ /* 0x001fc800078ec0ff */
[----:B------:R0:W-:Y:S01]  /*6ac0*/  @P1 SYNCS.ARRIVE.TRANS64.A1T0 RZ, [R5+URZ+0x98], RZ ;  /* 0x000098ff05ff19a7 */ /* 0x0001e2000810003f */
[----:B------:R-:W-:Y:S02]  /*6ad0*/  ISETP.NE.U32.AND P1, PT, R4, 0x1, PT ;  /* 0x000000010400780c */ /* 0x000fe40003f25070 */
[----:B------:R-:W-:Y:S02]  /*6ae0*/  SEL R4, RZ, 0x1, !P0 ;  /* 0x00000001ff047807 */ /* 0x000fe40004000000 */
[----:B------:R-:W-:Y:S02]  /*6af0*/  ISETP.GE.U32.AND.EX P0, PT, R17, UR5, PT, P2 ;  /* 0x0000000511007c0c */ /* 0x000fe4000bf06120 */
[----:B------:R-:W-:-:S04]  /*6b00*/  ISETP.GT.U32.AND P1, PT, R9, 0x7, !P1 ;  /* 0x000000070900780c */ /* 0x000fc80004f24070 */
[----:B0-----:R-:W-:-:S04]  /*6b10*/  SEL R5, RZ, 0x1, !P1 ;  /* 0x00000001ff057807 */ /* 0x001fc80004800000 */
[--C-:B------:R-:W-:Y:S02]  /*6b20*/  LOP3.LUT R3, R5, R3, R4.reuse, 0x96, !PT ;  /* 0x0000000305037212 */ /* 0x100fe400078e9604 */
[----:B------:R-:W-:Y:S01]  /*6b30*/  PRMT R4, RZ, 0x7610, R4 ;  /* 0x00007610ff047816 */ /* 0x000fe20000000004 */
[----:B------:R-:W-:Y:S06]  /*6b40*/  @P0 BRA `(.L_x_129) ;  /* 0x0000000400500947 */ /* 0x000fec0003800000 */
[----:B------:R-:W0:Y:S01]  /*6b50*/  S2R R19, SR_CTAID.X ;  /* 0x0000000000137919 */ /* 0x000e220000002500 */
[----:B------:R-:W-:Y:S01]  /*6b60*/  ULDC.64 UR4, c[0x0][0x628] ;  /* 0x00018a0000047ab9 */ /* 0x000fe20000000a00 */
[----:B------:R-:W1:Y:S01]  /*6b70*/  LDC R20, c[0x0][0x144] ;  /* 0x00005100ff147b82 */ /* 0x000e620000000800 */
[----:B------:R-:W-:Y:S01]  /*6b80*/  ISETP.NE.U32.AND P0, PT, RZ, UR4, PT ;  /* 0x00000004ff007c0c */ /* 0x000fe2000bf05070 */
[----:B------:R-:W2:Y:S01]  /*6b90*/  S2R R14, SR_CTAID.Y ;  /* 0x00000000000e7919 */ /* 0x000ea20000002600 */
[----:B------:R-:W-:Y:S01]  /*6ba0*/  ULDC UR7, c[0x0][0x630] ;  /* 0x00018c0000077ab9 */ /* 0x000fe20000000800 */
[----:B------:R-:W-:Y:S01]  /*6bb0*/  ULDC UR8, c[0x0][0x150] ;  /* 0x0000540000087ab9 */ /* 0x000fe20000000800 */
[----:B------:R-:W-:Y:S01]  /*6bc0*/  ISETP.NE.AND.EX P0, PT, RZ, UR5, PT, P0 ;  /* 0x00000005ff007c0c */ /* 0x000fe2000bf05300 */
[----:B------:R-:W-:Y:S02]  /*6bd0*/  IMAD.MOV.U32 R4, RZ, RZ, R16 ;  /* 0x000000ffff047224 */ /* 0x000fe400078e0010 */
[----:B------:R-:W-:Y:S01]  /*6be0*/  IMAD.MOV.U32 R5, RZ, RZ, R17 ;  /* 0x000000ffff057224 */ /* 0x000fe200078e0011 */
[----:B0-----:R-:W-:-:S09]  /*6bf0*/  I2FP.F32.U32 R21, R19 ;  /* 0x0000001300157245 */ /* 0x001fd20000201000 */
[----:B------:R-:W-:Y:S05]  /*6c00*/  @!P0 BRA `(.L_x_130) ;  /* 0x0000000000288947 */ /* 0x000fea0003800000 */
[----:B------:R-:W-:Y:S02]  /*6c10*/  ULDC UR6, c[0x0][0x634] ;  /* 0x00018d0000067ab9 */ /* 0x000fe40000000800 */
[----:B------:R-:W-:-:S05]  /*6c20*/  IADD3 R5, P0, R16, UR6, RZ ;  /* 0x0000000610057c10 */ /* 0x000fca000ff1e0ff */
[----:B------:R-:W-:-:S04]  /*6c30*/  IMAD.X R15, RZ, RZ, R17, P0 ;  /* 0x000000ffff0f7224 */ /* 0x000fc800000e0611 */
[----:B------:R-:W-:-:S04]  /*6c40*/  IMAD.WIDE.U32 R6, R15, UR4, RZ ;  /* 0x000000040f067c25 */ /* 0x000fc8000f8e00ff */
[----:B------:R-:W-:-:S04]  /*6c50*/  IMAD.WIDE.U32 R6, P0, R5, UR5, R6 ;  /* 0x0000000505067c25 */ /* 0x000fc8000f800006 */
[----:B------:R-:W-:-:S04]  /*6c60*/  IMAD.WIDE.U32 R4, R5, UR4, RZ ;  /* 0x0000000405047c25 */ /* 0x000fc8000f8e00ff */
[----:B------:R-:W-:Y:S01]  /*6c70*/  IMAD.MOV.U32 R4, RZ, RZ, R7 ;  /* 0x000000ffff047224 */ /* 0x000fe200078e0007 */
[----:B------:R-:W-:Y:S01]  /*6c80*/  IADD3 RZ, P1, R5, R6, RZ ;  /* 0x0000000605ff7210 */ /* 0x000fe20007f3e0ff */
[----:B------:R-:W-:-:S04]  /*6c90*/  IMAD.X R5, RZ, RZ, RZ, P0 ;  /* 0x000000ffff057224 */ /* 0x000fc800000e06ff */
[----:B------:R-:W-:-:S08]  /*6ca0*/  IMAD.WIDE.U32.X R4, R15, UR5, R4, P1 ;  /* 0x000000050f047c25 */ /* 0x000fd000088e0404 */
.L_x_130:
[----:B------:R-:W-:Y:S01]  /*6cb0*/  FMUL R21, R21, UR8 ;  /* 0x0000000815157c20 */ /* 0x000fe20008400000 */
[--C-:B------:R-:W-:Y:S01]  /*6cc0*/  SHF.R.U64 R15, R4, UR7, R5.reuse ;  /* 0x00000007040f7c19 */ /* 0x100fe20008001205 */
[----:B------:R-:W-:Y:S01]  /*6cd0*/  ULDC.64 UR4, c[0x0][0x620] ;  /* 0x0001880000047ab9 */ /* 0x000fe20000000a00 */
[----:B------:R-:W-:Y:S01]  /*6ce0*/  SHF.R.U32.HI R4, RZ, UR7, R5 ;  /* 0x00000007ff047c19 */ /* 0x000fe20008011605 */
[----:B------:R-:W-:Y:S01]  /*6cf0*/  ULDC.64 UR6, c[0x0][0x640] ;  /* 0x0001900000067ab9 */ /* 0x000fe20000000a00 */
[----:B------:R-:W-:Y:S01]  /*6d00*/  IADD3 R5, P0, RZ, -R15, RZ ;  /* 0x8000000fff057210 */ /* 0x000fe20007f1e0ff */
[----:B------:R-:W0:Y:S04]  /*6d10*/  F2I.U32.TRUNC.NTZ R21, R21 ;  /* 0x0000001500157305 */ /* 0x000e28000020f000 */
[----:B------:R-:W-:Y:S01]  /*6d20*/  IMAD.X R4, RZ, RZ, ~R4, P0 ;  /* 0x000000ffff047224 */ /* 0x000fe200000e0e04 */
[----:B------:R-:W-:-:S03]  /*6d30*/  ISETP.NE.U32.AND P0, PT, RZ, UR6, PT ;  /* 0x00000006ff007c0c */ /* 0x000fc6000bf05070 */
[----:B------:R-:W-:Y:S01]  /*6d40*/  IMAD R4, R4, UR4, RZ ;  /* 0x0000000404047c24 */ /* 0x000fe2000f8e02ff */
[----:B------:R-:W-:-:S03]  /*6d50*/  ISETP.NE.AND.EX P0, PT, RZ, UR7, PT, P0 ;  /* 0x00000007ff007c0c */ /* 0x000fc6000bf05300 */
[C---:B------:R-:W-:Y:S01]  /*6d60*/  IMAD R7, R5.reuse, UR5, R4 ;  /* 0x0000000505077c24 */ /* 0x040fe2000f8e0204 */
[----:B------:R-:W-:Y:S01]  /*6d70*/  ULDC UR5, c[0x0][0x154] ;  /* 0x0000550000057ab9 */ /* 0x000fe20000000800 */
[----:B------:R-:W-:Y:S01]  /*6d80*/  IMAD.WIDE.U32 R4, R5, UR4, R16 ;  /* 0x0000000405047c25 */ /* 0x000fe2000f8e0010 */
[----:B------:R-:W-:-:S03]  /*6d90*/  ULDC UR4, c[0x0][0x618] ;  /* 0x0001860000047ab9 */ /* 0x000fc60000000800 */
[----:B0-----:R-:W-:Y:S02]  /*6da0*/  IMAD.MOV R6, RZ, RZ, -R21 ;  /* 0x000000ffff067224 */ /* 0x001fe400078e0a15 */
[----:B------:R-:W0:Y:S01]  /*6db0*/  LDC R21, c[0x0][0x148] ;  /* 0x00005200ff157b82 */ /* 0x000e220000000800 */
[----:B------:R-:W-:Y:S02]  /*6dc0*/  IMAD.IADD R5, R5, 0x1, R7 ;  /* 0x0000000105057824 */ /* 0x000fe400078e0207 */
[----:B-1----:R-:W-:Y:S01]  /*6dd0*/  IMAD R19, R20, R6, R19 ;  /* 0x0000000614137224 */ /* 0x002fe200078e0213 */
[----:B--2---:R-:W-:Y:S02]  /*6de0*/  I2FP.F32.U32 R6, R14 ;  /* 0x0000000e00067245 */ /* 0x004fe40000201000 */
[--C-:B------:R-:W-:Y:S02]  /*6df0*/  SHF.R.U64 R20, R4, UR4, R5.reuse ;  /* 0x0000000404147c19 */ /* 0x100fe40008001205 */
[----:B------:R-:W-:Y:S01]  /*6e00*/  SHF.R.U32.HI R5, RZ, UR4, R5 ;  /* 0x00000004ff057c19 */ /* 0x000fe20008011605 */
[----:B------:R-:W-:Y:S01]  /*6e10*/  FMUL R6, R6, UR5 ;  /* 0x0000000506067c20 */ /* 0x000fe20008400000 */
[----:B------:R-:W-:-:S02]  /*6e20*/  ULDC UR4, c[0x0][0x608] ;  /* 0x0001820000047ab9 */ /* 0x000fc40000000800 */
[--C-:B------:R-:W-:Y:S01]  /*6e30*/  SHF.R.U64 R23, R20, UR4, R5.reuse ;  /* 0x0000000414177c19 */ /* 0x100fe20008001205 */
[----:B------:R1:W2:Y:S01]  /*6e40*/  F2I.U32.TRUNC.NTZ R24, R6 ;  /* 0x0000000600187305 */ /* 0x0002a2000020f000 */
[----:B------:R-:W-:Y:S01]  /*6e50*/  SHF.R.U32.HI R4, RZ, UR4, R5 ;  /* 0x00000004ff047c19 */ /* 0x000fe20008011605 */
[----:B------:R-:W-:-:S03]  /*6e60*/  ULDC UR4, c[0x0][0x658] ;  /* 0x0001960000047ab9 */ /* 0x000fc60000000800 */
[--C-:B------:R-:W-:Y:S02]  /*6e70*/  SHF.R.U64 R22, R23, UR4, R4.reuse ;  /* 0x0000000417167c19 */ /* 0x100fe40008001204 */
[----:B------:R-:W-:-:S03]  /*6e80*/  SHF.R.U32.HI R25, RZ, UR4, R4 ;  /* 0x00000004ff197c19 */ /* 0x000fc60008011604 */
[----:B------:R-:W-:Y:S02]  /*6e90*/  IMAD.MOV.U32 R4, RZ, RZ, R22 ;  /* 0x000000ffff047224 */ /* 0x000fe400078e0016 */
[----:B------:R-:W-:Y:S01]  /*6ea0*/  IMAD.MOV.U32 R5, RZ, RZ, R25 ;  /* 0x000000ffff057224 */ /* 0x000fe200078e0019 */
[----:B-1----:R-:W-:Y:S06]  /*6eb0*/  @!P0 BRA `(.L_x_131) ;  /* 0x0000000000288947 */ /* 0x002fec0003800000 */
        /* <DEDUP_REMOVED lines=10> */
.L_x_131:
[----:B------:R-:W-:Y:S01]  /*6f60*/  ISETP.NE.AND P0, PT, R2, 0x1, PT ;  /* 0x000000010200780c */ /* 0x000fe20003f05270 */
[----:B------:R-:W-:Y:S01]  /*6f70*/  ULDC UR4, c[0x0][0x648] ;  /* 0x0001920000047ab9 */ /* 0x000fe20000000800 */
[----:B------:R-:W-:Y:S01]  /*6f80*/  LOP3.LUT R23, R23, UR16, RZ, 0xc0, !PT ;  /* 0x0000001017177c12 */ /* 0x000fe2000f8ec0ff */
[----:B--2---:R-:W-:Y:S01]  /*6f90*/  IMAD.MOV R24, RZ, RZ, -R24 ;  /* 0x000000ffff187224 */ /* 0x004fe200078e0a18 */
[----:B------:R-:W-:Y:S01]  /*6fa0*/  SHF.R.U64 R4, R4, UR4, R5 ;  /* 0x0000000404047c19 */ /* 0x000fe20008001205 */
[----:B------:R-:W-:Y:S01]  /*6fb0*/  ULDC UR4, c[0x0][0x638] ;  /* 0x00018e0000047ab9 */ /* 0x000fe20000000800 */
[----:B------:R-:W-:Y:S01]  /*6fc0*/  LOP3.LUT R7, R20, UR15, RZ, 0xc0, !PT ;  /* 0x0000000f14077c12 */ /* 0x000fe2000f8ec0ff */
[----:B------:R-:W-:Y:S02]  /*6fd0*/  ULDC UR5, c[0x0][0x610] ;  /* 0x0001840000057ab9 */ /* 0x000fe40000000800 */
[----:B------:R-:W-:Y:S02]  /*6fe0*/  IMAD.MOV R5, RZ, RZ, -R4 ;  /* 0x000000ffff057224 */ /* 0x000fe400078e0a04 */
[----:B------:R-:W-:-:S02]  /*6ff0*/  IMAD R4, R4, UR17, R23 ;  /* 0x0000001104047c24 */ /* 0x000fc4000f8e0217 */
[----:B0-----:R-:W-:Y:S02]  /*7000*/  @P0 IMAD R19, R21, R24, R14 ;  /* 0x0000001815130224 */ /* 0x001fe400078e020e */
[----:B------:R-:W-:Y:S01]  /*7010*/  IMAD R22, R5, UR4, R22 ;  /* 0x0000000405167c24 */ /* 0x000fe2000f8e0216 */
[----:B------:R-:W-:Y:S01]  /*7020*/  ULDC UR4, c[0x0][0x600] ;  /* 0x0001800000047ab9 */ /* 0x000fe20000000800 */
[----:B------:R-:W-:Y:S02]  /*7030*/  IMAD R20, R4, UR5, R19 ;  /* 0x0000000504147c24 */ /* 0x000fe4000f8e0213 */
[----:B------:R-:W-:Y:S02]  /*7040*/  IMAD R5, R22, UR4, R7 ;  /* 0x0000000416057c24 */ /* 0x000fe4000f8e0207 */
[----:B------:R-:W-:Y:S02]  /*7050*/  IMAD.MOV.U32 R4, RZ, RZ, 0x1 ;  /* 0x00000001ff047424 */ /* 0x000fe400078e00ff */
[----:B------:R-:W-:Y:S01]  /*7060*/  IMAD.MOV.U32 R7, RZ, RZ, R15 ;  /* 0x000000ffff077224 */ /* 0x000fe200078e000f */
[----:B------:R-:W-:-:S02]  /*7070*/  SEL R19, R5, R20, !P0 ;  /* 0x0000001405137207 */ /* 0x000fc40004000000 */
[----:B------:R-:W-:-:S07]  /*7080*/  SEL R20, R20, R5, !P0 ;  /* 0x0000000514147207 */ /* 0x000fce0004000000 */
.L_x_129:
[----:B------:R-:W-:Y:S05]  /*7090*/  BSYNC B1 ;  /* 0x0000000000017941 */ /* 0x000fea0003800000 */
.L_x_128:
[----:B------:R-:W-:-:S13]  /*70a0*/  LOP3.LUT P0, RZ, R4, 0xff, RZ, 0xc0, !PT ;  /* 0x000000ff04ff7812 */ /* 0x000fda000780c0ff */
[----:B------:R-:W-:Y:S05]  /*70b0*/  @P0 BRA `(.L_x_132) ;  /* 0xfffffff400380947 */ /* 0x000fea000383ffff */
[----:B------:R-:W-:Y:S05]  /*70c0*/  BSYNC B0 ;  /* 0x0000000000007941 */ /* 0x000fea0003800000 */
.L_x_121:
[----:B------:R-:W-:-:S03]  /*70d0*/  UMOV UR4, 0xffffffff ;  /* 0xffffffff00047882 */ /* 0x000fc60000000000 */
[----:B------:R-:W-:Y:S05]  /*70e0*/  BRA.DIV UR4, `(.L_x_133) ;  /* 0x0000000604a87947 */ /* 0x000fea000b800000 */
[----:B------:R-:W-:-:S13]  /*70f0*/  ELECT P6, URZ, PT ;  /* 0x00000000003f782f */ /* 0x000fda00038c0000 */
.L_x_151:
[----:B------:R-:W-:Y:S04]  /*7100*/  BSSY B0, `(.L_x_134) ;  /* 0x000004f000007945 */ /* 0x000fe80003800000 */
[----:B------:R-:W-:Y:S05]  /*7110*/  @!P6 BRA `(.L_x_135) ;  /* 0x000000040034e947 */ /* 0x000fea0003800000 */
[----:B------:R-:W-:-:S04]  /*7120*/  LOP3.LUT R18, R18, 0x2, RZ, 0xfc, !PT ;  /* 0x0000000212127812 */ /* 0x000fc800078efcff */
[----:B------:R-:W-:-:S13]  /*7130*/  ISETP.NE.AND P0, PT, R18, 0x3, PT ;  /* 0x000000031200780c */ /* 0x000fda0003f05270 */
[----:B------:R-:W-:Y:S05]  /*7140*/  @!P0 BRA `(.L_x_136) ;  /* 0x0000000000048947 */ /* 0x000fea0003800000 */
[----:B------:R-:W-:Y:S01]  /*7150*/  BPT.TRAP 0x1 ;  /* 0x000000040000795c */ /* 0x000fe20000300000 */
.L_x_136:
[----:B------:R-:W0:Y:S01]  /*7160*/  S2R R5, SR_CgaCtaId ;  /* 0x0000000000057919 */ /* 0x000e220000008800 */
[----:B------:R-:W-:Y:S02]  /*7170*/  MOV R0, 0x400 ;  /* 0x0000040000007802 */ /* 0x000fe40000000f00 */
[----:B------:R-:W-:Y:S02]  /*7180*/  SHF.L.U32 R2, R3, 0x1f, RZ ;  /* 0x0000001f03027819 */ /* 0x000fe400000006ff */
[----:B0-----:R-:W-:-:S05]  /*7190*/  LEA R5, R5, R0, 0x18 ;  /* 0x0000000005057211 */ /* 0x001fca00078ec0ff */
[----:B------:R-:W-:-:S04]  /*71a0*/  VIADD R5, R5, 0x40 ;  /* 0x0000004005057836 */ /* 0x000fc80000000000 */
[C---:B------:R-:W-:Y:S02]  /*71b0*/  IMAD R7, R8.reuse, 0x8, R5 ;  /* 0x0000000808077824 */ /* 0x040fe400078e0205 */
[----:B------:R-:W-:Y:S02]  /*71c0*/  VIADD R8, R8, 0x1 ;  /* 0x0000000108087836 */ /* 0x000fe40000000000 */
[----:B------:R-:W0:Y:S03]  /*71d0*/  SYNCS.PHASECHK.TRANS64.TRYWAIT P0, [R7+URZ], R2 ;  /* 0x00000002070075a7 */ /* 0x000e26000800017f */
[----:B------:R-:W-:-:S04]  /*71e0*/  ISETP.NE.AND P1, PT, R8, 0x8, PT ;  /* 0x000000080800780c */ /* 0x000fc80003f25270 */
[----:B------:R-:W-:Y:S02]  /*71f0*/  SEL R0, RZ, 0x1, P1 ;  /* 0x00000001ff007807 */ /* 0x000fe40000800000 */
[----:B------:R-:W-:Y:S02]  /*7200*/  SEL R8, R8, RZ, P1 ;  /* 0x000000ff08087207 */ /* 0x000fe40000800000 */
[----:B------:R-:W-:-:S03]  /*7210*/  LOP3.LUT R9, R3, R0, RZ, 0x3c, !PT ;  /* 0x0000000003097212 */ /* 0x000fc600078e3cff */
[----:B------:R-:W-:Y:S01]  /*7220*/  IMAD R6, R8, 0x8, R5 ;  /* 0x0000000808067824 */ /* 0x000fe200078e0205 */
[----:B------:R-:W-:Y:S01]  /*7230*/  SHF.L.U32 R3, R9, 0x1f, RZ ;  /* 0x0000001f09037819 */ /* 0x000fe200000006ff */
[----:B0-----:R-:W-:Y:S06]  /*7240*/  @!P0 BRA `(.L_x_137) ;  /* 0x0000000400708947 */ /* 0x001fec0003800000 */
.L_x_152:
[----:B------:R-:W1:Y:S01]  /*7250*/  SYNCS.PHASECHK.TRANS64.TRYWAIT P0, [R6+URZ], R3 ;  /* 0x00000003060075a7 */ /* 0x000e62000800017f */
[----:B------:R-:W-:-:S05]  /*7260*/  VIADD R0, R8, 0x1 ;  /* 0x0000000108007836 */ /* 0x000fca0000000000 */
[----:B------:R-:W-:-:S04]  /*7270*/  ISETP.NE.AND P1, PT, R0, 0x8, PT ;  /* 0x000000080000780c */ /* 0x000fc80003f25270 */
[----:B0-----:R-:W-:Y:S02]  /*7280*/  SEL R2, RZ, 0x1, P1 ;  /* 0x00000001ff027807 */ /* 0x001fe40000800000 */
[----:B------:R-:W-:Y:S02]  /*7290*/  SEL R0, R0, RZ, P1 ;  /* 0x000000ff00007207 */ /* 0x000fe40000800000 */
[----:B------:R-:W-:-:S03]  /*72a0*/  LOP3.LUT R9, R9, R2, RZ, 0x3c, !PT ;  /* 0x0000000209097212 */ /* 0x000fc600078e3cff */
[----:B------:R-:W-:Y:S01]  /*72b0*/  IMAD R7, R0, 0x8, R5 ;  /* 0x0000000800077824 */ /* 0x000fe200078e0205 */
[----:B------:R-:W-:Y:S01]  /*72c0*/  SHF.L.U32 R4, R9, 0x1f, RZ ;  /* 0x0000001f09047819 */ /* 0x000fe200000006ff */
[----:B-1----:R-:W-:Y:S06]  /*72d0*/  @!P0 BRA `(.L_x_138) ;  /* 0x0000000400608947 */ /* 0x002fec0003800000 */
.L_x_153:
[----:B------:R-:W1:Y:S01]  /*72e0*/  SYNCS.PHASECHK.TRANS64.TRYWAIT P0, [R7+URZ], R4 ;  /* 0x00000004070075a7 */ /* 0x000e62000800017f */
[----:B------:R-:W-:-:S05]  /*72f0*/  VIADD R0, R0, 0x1 ;  /* 0x0000000100007836 */ /* 0x000fca0000000000 */
[----:B------:R-:W-:-:S04]  /*7300*/  ISETP.NE.AND P1, PT, R0, 0x8, PT ;  /* 0x000000080000780c */ /* 0x000fc80003f25270 */
[----:B------:R-:W-:Y:S02]  /*7310*/  SEL R2, RZ, 0x1, P1 ;  /* 0x00000001ff027807 */ /* 0x000fe40000800000 */
[----:B------:R-:W-:Y:S02]  /*7320*/  SEL R0, R0, RZ, P1 ;  /* 0x000000ff00007207 */ /* 0x000fe40000800000 */
[----:B------:R-:W-:-:S03]  /*7330*/  LOP3.LUT R9, R9, R2, RZ, 0x3c, !PT ;  /* 0x0000000209097212 */ /* 0x000fc600078e3cff */
[----:B0-----:R-:W-:Y:S01]  /*7340*/  IMAD R6, R0, 0x8, R5 ;  /* 0x0000000800067824 */ /* 0x001fe200078e0205 */
[----:B------:R-:W-:Y:S01]  /*7350*/  SHF.L.U32 R3, R9, 0x1f, RZ ;  /* 0x0000001f09037819 */ /* 0x000fe200000006ff */
[----:B-1----:R-:W-:Y:S06]  /*7360*/  @!P0 BRA `(.L_x_139) ;  /* 0x0000000400508947 */ /* 0x002fec0003800000 */
.L_x_154:
        /* <DEDUP_REMOVED lines=9> */
.L_x_155:
        /* <DEDUP_REMOVED lines=9> */
.L_x_156:
        /* <DEDUP_REMOVED lines=9> */
.L_x_157:
[----:B------:R-:W1:Y:S01]  /*7520*/  SYNCS.PHASECHK.TRANS64.TRYWAIT P0, [R7+URZ], R4 ;  /* 0x00000004070075a7 */ /* 0x000e62000800017f */
[----:B------:R-:W-:-:S05]  /*7530*/  VIADD R0, R0, 0x1 ;  /* 0x0000000100007836 */ /* 0x000fca0000000000 */
[----:B------:R-:W-:-:S04]  /*7540*/  ISETP.NE.AND P1, PT, R0, 0x8, PT ;  /* 0x000000080000780c */ /* 0x000fc80003f25270 */
[----:B------:R-:W-:Y:S02]  /*7550*/  SEL R2, RZ, 0x1, P1 ;  /* 0x00000001ff027807 */ /* 0x000fe40000800000 */
[----:B------:R-:W-:Y:S02]  /*7560*/  SEL R0, R0, RZ, P1 ;  /* 0x000000ff00007207 */ /* 0x000fe40000800000 */
[----:B------:R-:W-:Y:S01]  /*7570*/  LOP3.LUT R2, R9, R2, RZ, 0x3c, !PT ;  /* 0x0000000209027212 */ /* 0x000fe200078e3cff */
[----:B-1----:R-:W-:Y:S06]  /*7580*/  @!P0 BRA `(.L_x_143) ;  /* 0x0000000400188947 */ /* 0x002fec0003800000 */
.L_x_158:
[----:B------:R-:W-:Y:S01]  /*7590*/  IMAD R5, R0, 0x8, R5 ;  /* 0x0000000800057824 */ /* 0x000fe200078e0205 */
[----:B------:R-:W-:-:S07]  /*75a0*/  SHF.L.U32 R0, R2, 0x1f, RZ ;  /* 0x0000001f02007819 */ /* 0x000fce00000006ff */
.L_x_144:
[----:B--2---:R2:W3:Y:S02]  /*75b0*/  SYNCS.PHASECHK.TRANS64.TRYWAIT P0, [R5+URZ], R0 ;  /* 0x00000000050075a7 */ /* 0x0044e4000800017f */
[----:B---3--:R-:W-:Y:S05]  /*75c0*/  @!P0 NANOSLEEP.SYNCS 0x989680 ;  /* 0x009896800000895d */ /* 0x008fea0003900000 */
[----:B------:R-:W3:Y:S02]  /*75d0*/  @!P0 SYNCS.PHASECHK.TRANS64 P0, [R5+URZ], R0 ;  /* 0x00000000050085a7 */ /* 0x000ee4000800007f */
[----:B---3--:R-:W-:Y:S05]  /*75e0*/  @!P0 BRA `(.L_x_144) ;  /* 0xfffffffc00f08947 */ /* 0x008fea000383ffff */
.L_x_135:
[----:B------:R-:W-:Y:S05]  /*75f0*/  BSYNC B0 ;  /* 0x0000000000007941 */ /* 0x000fea0003800000 */
.L_x_134:
[----:B------:R-:W-:Y:S05]  /*7600*/  EXIT ;  /* 0x000000000000794d */ /* 0x000fea0003800000 */
.L_x_22:
[----:B-1----:R1:W2:Y:S02]  /*7610*/  SYNCS.PHASECHK.TRANS64.TRYWAIT P1, [R3+URZ], R0 ;  /* 0x00000000030075a7 */ /* 0x0022a4000802017f */
[----:B--2---:R-:W-:Y:S05]  /*7620*/  @!P1 NANOSLEEP.SYNCS 0x989680 ;  /* 0x009896800000995d */ /* 0x004fea0003900000 */
[----:B------:R-:W2:Y:S02]  /*7630*/  @!P1 SYNCS.PHASECHK.TRANS64 P1, [R3+URZ], R0 ;  /* 0x00000000030095a7 */ /* 0x000ea4000802007f */
[----:B--2---:R-:W-:Y:S05]  /*7640*/  @!P1 BRA `(.L_x_22) ;  /* 0xfffffffc00f09947 */ /* 0x004fea000383ffff */
[----:B------:R-:W-:Y:S05]  /*7650*/  BRA `(.L_x_21) ;  /* 0xffffffa000687947 */ /* 0x000fea000383ffff */
.L_x_27:
[----:B-1----:R-:W-:-:S04]  /*7660*/  IMAD.U32 R5, RZ, RZ, UR7 ;  /* 0x00000007ff057e24 */ /* 0x002fc8000f8e00ff */
[----:B------:R1:W2:Y:S03]  /*7670*/  SYNCS.PHASECHK.TRANS64.TRYWAIT P1, [R5+URZ], R4 ;  /* 0x00000004050075a7 */ /* 0x0002a6000802017f */
[----:B--2---:R-:W-:Y:S05]  /*7680*/  @!P1 NANOSLEEP.SYNCS 0x989680 ;  /* 0x009896800000995d */ /* 0x004fea0003900000 */
[----:B------:R-:W2:Y:S02]  /*7690*/  @!P1 SYNCS.PHASECHK.TRANS64 P1, [R5+URZ], R4 ;  /* 0x00000004050095a7 */ /* 0x000ea4000802007f */
[----:B--2---:R-:W-:Y:S05]  /*76a0*/  @!P1 BRA `(.L_x_27) ;  /* 0xfffffffc00ec9947 */ /* 0x004fea000383ffff */
[----:B------:R-:W-:Y:S05]  /*76b0*/  BRA `(.L_x_26) ;  /* 0xffffffa800d47947 */ /* 0x000fea000383ffff */
.L_x_122:
[----:B------:R-:W-:Y:S01]  /*76c0*/  BSSY B1, `(.L_x_145) ;  /* 0x0000006000017945 */ /* 0x000fe20003800000 */
[----:B------:R-:W-:-:S07]  /*76d0*/  IMAD.MOV.U32 R15, RZ, RZ, -0x1 ;  /* 0xffffffffff0f7424 */ /* 0x000fce00078e00ff */
[----:B------:R-:W-:Y:S05]  /*76e0*/  WARPSYNC.COLLECTIVE R15, `(.L_x_146) ;  /* 0x000000000f0c7348 */ /* 0x000fea0003c00000 */
[----:B------:R-:W-:Y:S02]  /*76f0*/  ELECT P6, UR62, PT ;  /* 0x00000000003e782f */ /* 0x000fe400038c0000 */
[----:B------:R-:W-:Y:S01]  /*7700*/  MOV R14, UR62 ;  /* 0x0000003e000e7c02 */ /* 0x000fe20008000f00 */
[----:B------:R-:W-:Y:S10]  /*7710*/  ENDCOLLECTIVE ;  /* 0x000000000000791b */ /* 0x000ff40003800000 */
.L_x_146:
[----:B------:R-:W-:Y:S05]  /*7720*/  BSYNC B1 ;  /* 0x0000000000017941 */ /* 0x000fea0003800000 */
.L_x_145:
[----:B------:R-:W-:Y:S05]  /*7730*/  BRA `(.L_x_147) ;  /* 0xffffffec00a47947 */ /* 0x000fea000383ffff */
.L_x_125:
[----:B0-----:R0:W1:Y:S02]  /*7740*/  SYNCS.PHASECHK.TRANS64.TRYWAIT P0, [R21+URZ+0x40], R6 ;  /* 0x00004006150075a7 */ /* 0x001064000800017f */
[----:B-1----:R-:W-:Y:S05]  /*7750*/  @!P0 NANOSLEEP.SYNCS 0x989680 ;  /* 0x009896800000895d */ /* 0x002fea0003900000 */
[----:B------:R-:W1:Y:S02]  /*7760*/  @!P0 SYNCS.PHASECHK.TRANS64 P0, [R21+URZ+0x40], R6 ;  /* 0x00004006150085a7 */ /* 0x000e64000800007f */
[----:B-1----:R-:W-:Y:S05]  /*7770*/  @!P0 BRA `(.L_x_125) ;  /* 0xfffffffc00f08947 */ /* 0x002fea000383ffff */
[----:B------:R-:W-:Y:S05]  /*7780*/  BRA `(.L_x_148) ;  /* 0xffffffec00e07947 */ /* 0x000fea000383ffff */
.L_x_133:
[----:B------:R-:W-:Y:S01]  /*7790*/  BSSY B0, `(.L_x_149) ;  /* 0x0000006000007945 */ /* 0x000fe20003800000 */
[----:B------:R-:W-:-:S07]  /*77a0*/  IMAD.MOV.U32 R15, RZ, RZ, -0x1 ;  /* 0xffffffffff0f7424 */ /* 0x000fce00078e00ff */
[----:B------:R-:W-:Y:S05]  /*77b0*/  WARPSYNC.COLLECTIVE R15, `(.L_x_150) ;  /* 0x000000000f0c7348 */ /* 0x000fea0003c00000 */
[----:B------:R-:W-:Y:S02]  /*77c0*/  ELECT P6, UR62, PT ;  /* 0x00000000003e782f */ /* 0x000fe400038c0000 */
[----:B------:R-:W-:Y:S01]  /*77d0*/  MOV R14, UR62 ;  /* 0x0000003e000e7c02 */ /* 0x000fe20008000f00 */
[----:B------:R-:W-:Y:S10]  /*77e0*/  ENDCOLLECTIVE ;  /* 0x000000000000791b */ /* 0x000ff40003800000 */
.L_x_150:
[----:B------:R-:W-:Y:S05]  /*77f0*/  BSYNC B0 ;  /* 0x0000000000007941 */ /* 0x000fea0003800000 */
.L_x_149:
[----:B------:R-:W-:Y:S05]  /*7800*/  BRA `(.L_x_151) ;  /* 0xfffffff8003c7947 */ /* 0x000fea000383ffff */
.L_x_137:
[----:B0-----:R0:W1:Y:S02]  /*7810*/  SYNCS.PHASECHK.TRANS64.TRYWAIT P0, [R7+URZ], R2 ;  /* 0x00000002070075a7 */ /* 0x001064000800017f */
[----:B-1----:R-:W-:Y:S05]  /*7820*/  @!P0 NANOSLEEP.SYNCS 0x989680 ;  /* 0x009896800000895d */ /* 0x002fea0003900000 */
[----:B------:R-:W1:Y:S02]  /*7830*/  @!P0 SYNCS.PHASECHK.TRANS64 P0, [R7+URZ], R2 ;  /* 0x00000002070085a7 */ /* 0x000e64000800007f */
[----:B-1----:R-:W-:Y:S05]  /*7840*/  @!P0 BRA `(.L_x_137) ;  /* 0xfffffffc00f08947 */ /* 0x002fea000383ffff */
[----:B------:R-:W-:Y:S05]  /*7850*/  BRA `(.L_x_152) ;  /* 0xfffffff8007c7947 */ /* 0x000fea000383ffff */
.L_x_138:
[----:B0-----:R0:W1:Y:S02]  /*7860*/  SYNCS.PHASECHK.TRANS64.TRYWAIT P0, [R6+URZ], R3 ;  /* 0x00000003060075a7 */ /* 0x001064000800017f */
[----:B-1----:R-:W-:Y:S05]  /*7870*/  @!P0 NANOSLEEP.SYNCS 0x989680 ;  /* 0x009896800000895d */ /* 0x002fea0003900000 */
[----:B------:R-:W1:Y:S02]  /*7880*/  @!P0 SYNCS.PHASECHK.TRANS64 P0, [R6+URZ], R3 ;  /* 0x00000003060085a7 */ /* 0x000e64000800007f */
[----:B-1----:R-:W-:Y:S05]  /*7890*/  @!P0 BRA `(.L_x_138) ;  /* 0xfffffffc00f08947 */ /* 0x002fea000383ffff */
[----:B------:R-:W-:Y:S05]  /*78a0*/  BRA `(.L_x_153) ;  /* 0xfffffff8008c7947 */ /* 0x000fea000383ffff */
.L_x_139:
[----:B0-----:R0:W1:Y:S02]  /*78b0*/  SYNCS.PHASECHK.TRANS64.TRYWAIT P0, [R7+URZ], R4 ;  /* 0x00000004070075a7 */ /* 0x001064000800017f */
[----:B-1----:R-:W-:Y:S05]  /*78c0*/  @!P0 NANOSLEEP.SYNCS 0x989680 ;  /* 0x009896800000895d */ /* 0x002fea0003900000 */
[----:B------:R-:W1:Y:S02]  /*78d0*/  @!P0 SYNCS.PHASECHK.TRANS64 P0, [R7+URZ], R4 ;  /* 0x00000004070085a7 */ /* 0x000e64000800007f */
[----:B-1----:R-:W-:Y:S05]  /*78e0*/  @!P0 BRA `(.L_x_139) ;  /* 0xfffffffc00f08947 */ /* 0x002fea000383ffff */
[----:B------:R-:W-:Y:S05]  /*78f0*/  BRA `(.L_x_154) ;  /* 0xfffffff8009c7947 */ /* 0x000fea000383ffff */
.L_x_140:
[----:B0-----:R0:W1:Y:S02]  /*7900*/  SYNCS.PHASECHK.TRANS64.TRYWAIT P0, [R6+URZ], R3 ;  /* 0x00000003060075a7 */ /* 0x001064000800017f */
[----:B-1----:R-:W-:Y:S05]  /*7910*/  @!P0 NANOSLEEP.SYNCS 0x989680 ;  /* 0x009896800000895d */ /* 0x002fea0003900000 */
[----:B------:R-:W1:Y:S02]  /*7920*/  @!P0 SYNCS.PHASECHK.TRANS64 P0, [R6+URZ], R3 ;  /* 0x00000003060085a7 */ /* 0x000e64000800007f */
[----:B-1----:R-:W-:Y:S05]  /*7930*/  @!P0 BRA `(.L_x_140) ;  /* 0xfffffffc00f08947 */ /* 0x002fea000383ffff */
[----:B------:R-:W-:Y:S05]  /*7940*/  BRA `(.L_x_155) ;  /* 0xfffffff800ac7947 */ /* 0x000fea000383ffff */
.L_x_141:
[----:B0-----:R0:W1:Y:S02]  /*7950*/  SYNCS.PHASECHK.TRANS64.TRYWAIT P0, [R7+URZ], R4 ;  /* 0x00000004070075a7 */ /* 0x001064000800017f */
[----:B-1----:R-:W-:Y:S05]  /*7960*/  @!P0 NANOSLEEP.SYNCS 0x989680 ;  /* 0x009896800000895d */ /* 0x002fea0003900000 */
[----:B------:R-:W1:Y:S02]  /*7970*/  @!P0 SYNCS.PHASECHK.TRANS64 P0, [R7+URZ], R4 ;  /* 0x00000004070085a7 */ /* 0x000e64000800007f */
[----:B-1----:R-:W-:Y:S05]  /*7980*/  @!P0 BRA `(.L_x_141) ;  /* 0xfffffffc00f08947 */ /* 0x002fea000383ffff */
[----:B------:R-:W-:Y:S05]  /*7990*/  BRA `(.L_x_156) ;  /* 0xfffffff800bc7947 */ /* 0x000fea000383ffff */
.L_x_142:
[----:B0-----:R0:W1:Y:S02]  /*79a0*/  SYNCS.PHASECHK.TRANS64.TRYWAIT P0, [R6+URZ], R3 ;  /* 0x00000003060075a7 */ /* 0x001064000800017f */
[----:B-1----:R-:W-:Y:S05]  /*79b0*/  @!P0 NANOSLEEP.SYNCS 0x989680 ;  /* 0x009896800000895d */ /* 0x002fea0003900000 */
[----:B------:R-:W1:Y:S02]  /*79c0*/  @!P0 SYNCS.PHASECHK.TRANS64 P0, [R6+URZ], R3 ;  /* 0x00000003060085a7 */ /* 0x000e64000800007f */
[----:B-1----:R-:W-:Y:S05]  /*79d0*/  @!P0 BRA `(.L_x_142) ;  /* 0xfffffffc00f08947 */ /* 0x002fea000383ffff */
[----:B------:R-:W-:Y:S05]  /*79e0*/  BRA `(.L_x_157) ;  /* 0xfffffff800cc7947 */ /* 0x000fea000383ffff */
.L_x_143:
[----:B-1----:R1:W2:Y:S02]  /*79f0*/  SYNCS.PHASECHK.TRANS64.TRYWAIT P0, [R7+URZ], R4 ;  /* 0x00000004070075a7 */ /* 0x0022a4000800017f */
[----:B--2---:R-:W-:Y:S05]  /*7a00*/  @!P0 NANOSLEEP.SYNCS 0x989680 ;  /* 0x009896800000895d */ /* 0x004fea0003900000 */
[----:B------:R-:W2:Y:S02]  /*7a10*/  @!P0 SYNCS.PHASECHK.TRANS64 P0, [R7+URZ], R4 ;  /* 0x00000004070085a7 */ /* 0x000ea4000800007f */
[----:B--2---:R-:W-:Y:S05]  /*7a20*/  @!P0 BRA `(.L_x_143) ;  /* 0xfffffffc00f08947 */ /* 0x004fea000383ffff */
[----:B------:R-:W-:Y:S05]  /*7a30*/  BRA `(.L_x_158) ;  /* 0xfffffff800d47947 */ /* 0x000fea000383ffff */
.L_x_159:
[----:B------:R-:W-:-:S00]  /*7a40*/  BRA `(.L_x_159) ;  /* 0xfffffffc00fc7947 */ /* 0x000fc0000383ffff */
[----:B------:R-:W-:-:S00]  /*7a50*/  NOP ;  /* 0x0000000000007918 */ /* 0x000fc00000000000 */
        /* <DEDUP_REMOVED lines=10> */
.L_x_160:


//--------------------- .nv.global.init           --------------------------
	.section	.nv.global.init,"aw",@progbits
.nv.global.init:
	.type		$str$22,@object
	.size		$str$22,($str$23 - $str$22)
$str$22:
        /*0000*/ 	.byte	0x6b, 0x5f, 0x74, 0x69, 0x6c, 0x65, 0x5f, 0x63, 0x6f, 0x75, 0x6e, 0x74, 0x20, 0x3e, 0x3d, 0x20
        /*0010*/ 	.byte	0x31, 0x00
	.type		$str$23,@object
	.size		$str$23,(__unnamed_1 - $str$23)
$str$23:
        /*0012*/ 	.byte	0x2f, 0x74, 0x6d, 0x70, 0x2f, 0x63, 0x75, 0x74, 0x6c, 0x61, 0x73, 0x73, 0x5f, 0x73, 0x77, 0x65
        /*0022*/ 	.byte	0x65, 0x70, 0x5f, 0x73, 0x72, 0x63, 0x2f, 0x69, 0x6e, 0x63, 0x6c, 0x75, 0x64, 0x65, 0x2f, 0x63
        /*0032*/ 	.byte	0x75, 0x74, 0x6c, 0x61, 0x73, 0x73, 0x2f, 0x67, 0x65, 0x6d, 0x6d, 0x2f, 0x63, 0x6f, 0x6c, 0x6c
        /*0042*/ 	.byte	0x65, 0x63, 0x74, 0x69, 0x76, 0x65, 0x2f, 0x73, 0x6d, 0x39, 0x30, 0x5f, 0x6d, 0x6d, 0x61, 0x5f
        /*0052*/ 	.byte	0x74, 0x6d, 0x61, 0x5f, 0x67, 0x6d, 0x6d, 0x61, 0x5f, 0x73, 0x73, 0x5f, 0x77, 0x61, 0x72, 0x70
        /*0062*/ 	.byte	0x73, 0x70, 0x65, 0x63, 0x69, 0x61, 0x6c, 0x69, 0x7a, 0x65, 0x64, 0x2e, 0x68, 0x70, 0x70, 0x00
	.type		__unnamed_1,@object
	.size		__unnamed_1,(.L_0 - __unnamed_1)
__unnamed_1:
        /*0072*/ 	.byte	0x76, 0x6f, 0x69, 0x64, 0x20, 0x63, 0x75, 0x74, 0x6c, 0x61, 0x73, 0x73, 0x3a, 0x3a, 0x67, 0x65
        /* <DEDUP_REMOVED lines=180> */
        /*0bc2*/ 	.byte	0x3a, 0x3a, 0x69, 0x64, 0x65, 0x6e, 0x74, 0x69, 0x74, 0x79, 0x5d, 0x00
.L_0:


//--------------------- .nv.shared._ZN7cutlass13device_kernelINS_4gemm6kernel13GemmUniversalIN4cute5tupleIJiiiiEEENS1_10collective13CollectiveMmaINS1_34MainloopSm90TmaGmmaWarpSpecializedILi8ENS5_IJNS4_1CILi2EEENSA_ILi1EEESC_EEENS1_35KernelTmaWarpSpecializedCooperativeEEENS5_IJNSA_ILi128EEENSA_ILi80EEENSA_ILi64EEEEEENS_10bfloat16_tENS5_IJlSC_lEEESK_SL_NS4_8TiledMMAINS4_8MMA_AtomIJNS4_4SM904GMMA27MMA_64x16x16_F32BF16BF16_SSILNSP_5MajorE0ELSR_0ELNSP_7ScaleInE1ELSS_1EEEEEENS4_6LayoutISD_NS5_IJSC_NSA_ILi0EEESW_EEEEENS5_IJNS4_10UnderscoreESZ_SZ_EEEEENS4_13SM90_TMA_LOADENS4_14ComposedLayoutINS4_7SwizzleILi3ELi4ELi3EEENS4_18smem_ptr_flag_bitsILi16EEENSV_INS5_IJNSA_ILi8EEESI_EEENS5_IJSI_SC_EEEEEEEvNS4_8identityENS4_23SM90_TMA_LOAD_MULTICASTES1C_vS1D_EENS_8epilogue10collective6detail29Sm90TmaWarpSpecializedAdapterINS1H_15DefaultEpilogueISK_SL_SL_NS1G_6thread17LinearCombinationISK_Li1EffLNS1L_9ScaleType4KindE0ELNS_15FloatRoundStyleE2ESK_EENS1_15EpilogueDefaultEEEEEvvEEEEvNT_6ParamsE --------------------------
	.section	.nv.shared._ZN7cutlass13device_kernelINS_4gemm6kernel13GemmUniversalIN4cute5tupleIJiiiiEEENS1_10collective13CollectiveMmaINS1_34MainloopSm90TmaGmmaWarpSpecializedILi8ENS5_IJNS4_1CILi2EEENSA_ILi1EEESC_EEENS1_35KernelTmaWarpSpecializedCooperativeEEENS5_IJNSA_ILi128EEENSA_ILi80EEENSA_ILi64EEEEEENS_10bfloat16_tENS5_IJlSC_lEEESK_SL_NS4_8TiledMMAINS4_8MMA_AtomIJNS4_4SM904GMMA27MMA_64x16x16_F32BF16BF16_SSILNSP_5MajorE0ELSR_0ELNSP_7ScaleInE1ELSS_1EEEEEENS4_6LayoutISD_NS5_IJSC_NSA_ILi0EEESW_EEEEENS5_IJNS4_10UnderscoreESZ_SZ_EEEEENS4_13SM90_TMA_LOADENS4_14ComposedLayoutINS4_7SwizzleILi3ELi4ELi3EEENS4_18smem_ptr_flag_bitsILi16EEENSV_INS5_IJNSA_ILi8EEESI_EEENS5_IJSI_SC_EEEEEEEvNS4_8identityENS4_23SM90_TMA_LOAD_MULTICASTES1C_vS1D_EENS_8epilogue10collective6detail29Sm90TmaWarpSpecializedAdapterINS1H_15DefaultEpilogueISK_SL_SL_NS1G_6thread17LinearCombinationISK_Li1EffLNS1L_9ScaleType4KindE0ELNS_15FloatRoundStyleE2ESK_EENS1_15EpilogueDefaultEEEEEvvEEEEvNT_6ParamsE,"aw",@nobits
	.sectionflags	@""
	.align	16
	.zero		1024


//--------------------- .nv.shared.reserved.0     --------------------------
	.section	.nv.shared.reserved.0,"aw",@nobits
	.weak		__nv_reservedSMEM_offset_0_alias
	.size		__nv_reservedSMEM_offset_0_alias, 0, 0
	.other		__nv_reservedSMEM_offset_0_alias,@"STO_CUDA_RESERVED_SHARED STV_DEFAULT"
__nv_reservedSMEM_offset_0_alias:
	.zero		0


//--------------------- .nv.global                --------------------------
	.section	.nv.global,"aw",@nobits
.nv.global:
	.type		_ZN40_INTERNAL_88e2b25f_4_k_cu_54e37221_122264cute1_E,@object
	.size		_ZN40_INTERNAL_88e2b25f_4_k_cu_54e37221_122264cute1_E,(_ZN40_INTERNAL_88e2b25f_4_k_cu_54e37221_122264cuda3std3__45__cpo6cbeginE - _ZN40_INTERNAL_88e2b25f_4_k_cu_54e37221_122264cute1_E)
_ZN40_INTERNAL_88e2b25f_4_k_cu_54e37221_122264cute1_E:
	.zero		1
	.type		_ZN40_INTERNAL_88e2b25f_4_k_cu_54e37221_122264cuda3std3__45__cpo6cbeginE,@object
	.size		_ZN40_INTERNAL_88e2b25f_4_k_cu_54e37221_122264cuda3std3__45__cpo6cbeginE,(_ZN40_INTERNAL_88e2b25f_4_k_cu_54e37221_122264cuda3std3__48in_placeE - _ZN40_INTERNAL_88e2b25f_4_k_cu_54e37221_122264cuda3std3__45__cpo6cbeginE)
_ZN40_INTERNAL_88e2b25f_4_k_cu_54e37221_122264cuda3std3__45__cpo6cbeginE:
	.zero		1
	.type		_ZN40_INTERNAL_88e2b25f_4_k_cu_54e37221_122264cuda3std3__48in_placeE,@object
	.size		_ZN40_INTERNAL_88e2b25f_4_k_cu_54e37221_122264cuda3std3__48in_placeE,(_ZN40_INTERNAL_88e2b25f_4_k_cu_54e37221_122264cuda3std6ranges3__45__cpo9iter_moveE - _ZN40_INTERNAL_88e2b25f_4_k_cu_54e37221_122264cuda3std3__48in_placeE)
_ZN40_INTERNAL_88e2b25f_4_k_cu_54e37221_122264cuda3std3__48in_placeE:
	.zero		1
	.type		_ZN40_INTERNAL_88e2b25f_4_k_cu_54e37221_122264cuda3std6ranges3__45__cpo9iter_moveE,@object
	.size		_ZN40_INTERNAL_88e2b25f_4_k_cu_54e37221_122264cuda3std6ranges3__45__cpo9iter_moveE,(_ZN40_INTERNAL_88e2b25f_4_k_cu_54e37221_122264cuda3std3__45__cpo5beginE - _ZN40_INTERNAL_88e2b25f_4_k_cu_54e37221_122264cuda3std6ranges3__45__cpo9iter_moveE)
_ZN40_INTERNAL_88e2b25f_4_k_cu_54e37221_122264cuda3std6ranges3__45__cpo9iter_moveE:
	.zero		1
	.type		_ZN40_INTERNAL_88e2b25f_4_k_cu_54e37221_122264cuda3std3__45__cpo5beginE,@object
	.size		_ZN40_INTERNAL_88e2b25f_4_k_cu_54e37221_122264cuda3std3__45__cpo5beginE,(_ZN40_INTERNAL_88e2b25f_4_k_cu_54e37221_122264cuda3std3__442_GLOBAL__N__88e2b25f_4_k_cu_54e37221_122266ignoreE - _ZN40_INTERNAL_88e2b25f_4_k_cu_54e37221_122264cuda3std3__45__cpo5beginE)
_ZN40_INTERNAL_88e2b25f_4_k_cu_54e37221_122264cuda3std3__45__cpo5beginE:
	.zero		1
	.type		_ZN40_INTERNAL_88e2b25f_4_k_cu_54e37221_122264cuda3std3__442_GLOBAL__N__88e2b25f_4_k_cu_54e37221_122266ignoreE,@object
	.size		_ZN40_INTERNAL_88e2b25f_4_k_cu_54e37221_122264cuda3std3__442_GLOBAL__N__88e2b25f_4_k_cu_54e37221_122266ignoreE,(_ZN40_INTERNAL_88e2b25f_4_k_cu_54e37221_122264cute7productE - _ZN40_INTERNAL_88e2b25f_4_k_cu_54e37221_122264cuda3std3__442_GLOBAL__N__88e2b25f_4_k_cu_54e37221_122266ignoreE)
_ZN40_INTERNAL_88e2b25f_4_k_cu_54e37221_122264cuda3std3__442_GLOBAL__N__88e2b25f_4_k_cu_54e37221_122266ignoreE:
	.zero		1
	.type		_ZN40_INTERNAL_88e2b25f_4_k_cu_54e37221_122264cute7productE,@object
	.size		_ZN40_INTERNAL_88e2b25f_4_k_cu_54e37221_122264cute7productE,(_ZN40_INTERNAL_88e2b25f_4_k_cu_54e37221_122264cuda3std3__45__cpo3endE - _ZN40_INTERNAL_88e2b25f_4_k_cu_54e37221_122264cute7productE)
_ZN40_INTERNAL_88e2b25f_4_k_cu_54e37221_122264cute7productE:
	.zero		1
	.type		_ZN40_INTERNAL_88e2b25f_4_k_cu_54e37221_122264cuda3std3__45__cpo3endE,@object
	.size		_ZN40_INTERNAL_88e2b25f_4_k_cu_54e37221_122264cuda3std3__45__cpo3endE,(_ZN40_INTERNAL_88e2b25f_4_k_cu_54e37221_122264cuda3std3__419piecewise_constructE - _ZN40_INTERNAL_88e2b25f_4_k_cu_54e37221_122264cuda3std3__45__cpo3endE)
_ZN40_INTERNAL_88e2b25f_4_k_cu_54e37221_122264cuda3std3__45__cpo3endE:
	.zero		1
	.type		_ZN40_INTERNAL_88e2b25f_4_k_cu_54e37221_122264cuda3std3__419piecewise_constructE,@object
	.size		_ZN40_INTERNAL_88e2b25f_4_k_cu_54e37221_122264cuda3std3__419piecewise_constructE,(_ZN40_INTERNAL_88e2b25f_4_k_cu_54e37221_122264cuda3std3__45__cpo4cendE - _ZN40_INTERNAL_88e2b25f_4_k_cu_54e37221_122264cuda3std3__419piecewise_constructE)
_ZN40_INTERNAL_88e2b25f_4_k_cu_54e37221_122264cuda3std3__419piecewise_constructE:
	.zero		1
	.type		_ZN40_INTERNAL_88e2b25f_4_k_cu_54e37221_122264cuda3std3__45__cpo4cendE,@object
	.size		_ZN40_INTERNAL_88e2b25f_4_k_cu_54e37221_122264cuda3std3__45__cpo4cendE,(_ZN40_INTERNAL_88e2b25f_4_k_cu_54e37221_122264cuda3std6ranges3__45__cpo4swapE - _ZN40_INTERNAL_88e2b25f_4_k_cu_54e37221_122264cuda3std3__45__cpo4cendE)
_ZN40_INTERNAL_88e2b25f_4_k_cu_54e37221_122264cuda3std3__45__cpo4cendE:
	.zero		1
	.type		_ZN40_INTERNAL_88e2b25f_4_k_cu_54e37221_122264cuda3std6ranges3__45__cpo4swapE,@object
	.size		_ZN40_INTERNAL_88e2b25f_4_k_cu_54e37221_122264cuda3std6ranges3__45__cpo4swapE,(.L_8 - _ZN40_INTERNAL_88e2b25f_4_k_cu_54e37221_122264cuda3std6ranges3__45__cpo4swapE)
_ZN40_INTERNAL_88e2b25f_4_k_cu_54e37221_122264cuda3std6ranges3__45__cpo4swapE:
	.zero		1
.L_8:


//--------------------- .nv.constant0._ZN7cutlass13device_kernelINS_4gemm6kernel13GemmUniversalIN4cute5tupleIJiiiiEEENS1_10collective13CollectiveMmaINS1_34MainloopSm90TmaGmmaWarpSpecializedILi8ENS5_IJNS4_1CILi2EEENSA_ILi1EEESC_EEENS1_35KernelTmaWarpSpecializedCooperativeEEENS5_IJNSA_ILi128EEENSA_ILi80EEENSA_ILi64EEEEEENS_10bfloat16_tENS5_IJlSC_lEEESK_SL_NS4_8TiledMMAINS4_8MMA_AtomIJNS4_4SM904GMMA27MMA_64x16x16_F32BF16BF16_SSILNSP_5MajorE0ELSR_0ELNSP_7ScaleInE1ELSS_1EEEEEENS4_6LayoutISD_NS5_IJSC_NSA_ILi0EEESW_EEEEENS5_IJNS4_10UnderscoreESZ_SZ_EEEEENS4_13SM90_TMA_LOADENS4_14ComposedLayoutINS4_7SwizzleILi3ELi4ELi3EEENS4_18smem_ptr_flag_bitsILi16EEENSV_INS5_IJNSA_ILi8EEESI_EEENS5_IJSI_SC_EEEEEEEvNS4_8identityENS4_23SM90_TMA_LOAD_MULTICASTES1C_vS1D_EENS_8epilogue10collective6detail29Sm90TmaWarpSpecializedAdapterINS1H_15DefaultEpilogueISK_SL_SL_NS1G_6thread17LinearCombinationISK_Li1EffLNS1L_9ScaleType4KindE0ELNS_15FloatRoundStyleE2ESK_EENS1_15EpilogueDefaultEEEEEvvEEEEvNT_6ParamsE --------------------------
	.section	.nv.constant0._ZN7cutlass13device_kernelINS_4gemm6kernel13GemmUniversalIN4cute5tupleIJiiiiEEENS1_10collective13CollectiveMmaINS1_34MainloopSm90TmaGmmaWarpSpecializedILi8ENS5_IJNS4_1CILi2EEENSA_ILi1EEESC_EEENS1_35KernelTmaWarpSpecializedCooperativeEEENS5_IJNSA_ILi128EEENSA_ILi80EEENSA_ILi64EEEEEENS_10bfloat16_tENS5_IJlSC_lEEESK_SL_NS4_8TiledMMAINS4_8MMA_AtomIJNS4_4SM904GMMA27MMA_64x16x16_F32BF16BF16_SSILNSP_5MajorE0ELSR_0ELNSP_7ScaleInE1ELSS_1EEEEEENS4_6LayoutISD_NS5_IJSC_NSA_ILi0EEESW_EEEEENS5_IJNS4_10UnderscoreESZ_SZ_EEEEENS4_13SM90_TMA_LOADENS4_14ComposedLayoutINS4_7SwizzleILi3ELi4ELi3EEENS4_18smem_ptr_flag_bitsILi16EEENSV_INS5_IJNSA_ILi8EEESI_EEENS5_IJSI_SC_EEEEEEEvNS4_8identityENS4_23SM90_TMA_LOAD_MULTICASTES1C_vS1D_EENS_8epilogue10collective6detail29Sm90TmaWarpSpecializedAdapterINS1H_15DefaultEpilogueISK_SL_SL_NS1G_6thread17LinearCombinationISK_Li1EffLNS1L_9ScaleType4KindE0ELNS_15FloatRoundStyleE2ESK_EENS1_15EpilogueDefaultEEEEEvvEEEEvNT_6ParamsE,"a",@progbits
	.sectionflags	@""
	.align	4
.nv.constant0._ZN7cutlass13device_kernelINS_4gemm6kernel13GemmUniversalIN4cute5tupleIJiiiiEEENS1_10collective13CollectiveMmaINS1_34MainloopSm90TmaGmmaWarpSpecializedILi8ENS5_IJNS4_1CILi2EEENSA_ILi1EEESC_EEENS1_35KernelTmaWarpSpecializedCooperativeEEENS5_IJNSA_ILi128EEENSA_ILi80EEENSA_ILi64EEEEEENS_10bfloat16_tENS5_IJlSC_lEEESK_SL_NS4_8TiledMMAINS4_8MMA_AtomIJNS4_4SM904GMMA27MMA_64x16x16_F32BF16BF16_SSILNSP_5MajorE0ELSR_0ELNSP_7ScaleInE1ELSS_1EEEEEENS4_6LayoutISD_NS5_IJSC_NSA_ILi0EEESW_EEEEENS5_IJNS4_10UnderscoreESZ_SZ_EEEEENS4_13SM90_TMA_LOADENS4_14ComposedLayoutINS4_7SwizzleILi3ELi4ELi3EEENS4_18smem_ptr_flag_bitsILi16EEENSV_INS5_IJNSA_ILi8EEESI_EEENS5_IJSI_SC_EEEEEEEvNS4_8identityENS4_23SM90_TMA_LOAD_MULTICASTES1C_vS1D_EENS_8epilogue10collective6detail29Sm90TmaWarpSpecializedAdapterINS1H_15DefaultEpilogueISK_SL_SL_NS1G_6thread17LinearCombinationISK_Li1EffLNS1L_9ScaleType4KindE0ELNS_15FloatRoundStyleE2ESK_EENS1_15EpilogueDefaultEEEEEvvEEEEvNT_6ParamsE:
	.zero		1664


//--------------------- SYMBOLS --------------------------

	.type		.nv.reservedSmem.offset0,@object
	.size		.nv.reservedSmem.offset0,0x4
	.type		__assertfail,@function
